	.target	sm_90a

	.elftype	@"ET_EXEC"


//--------------------- .note.nv.tkinfo           --------------------------
	.section	.note.nv.tkinfo,"",@"SHT_NOTE"
	.sectionflags	@"SHF_NOTE_NV_TKINFO"
	.tkinfo
        /*0018*/ 	.word	0x00000002
        /*0030*/ 	.string	""
        /*0030*/ 	.string	"ptxas"
        /*0030*/ 	.string	"Cuda compilation tools, release 13.0, V13.0.88"
        /*0030*/ 	.string	"Build cuda_13.0.r13.0/compiler.36424714_0"
        /*0030*/ 	.string	"-arch sm_90a -m 64 "



//--------------------- .note.nv.cuinfo           --------------------------
	.section	.note.nv.cuinfo,"",@"SHT_NOTE"
	.sectionflags	@"SHF_NOTE_NV_CUINFO"
        /*0018*/ 	.short	0x0002
        /*001a*/ 	.short	0x005a
        /*001c*/ 	.short	0x0082
	.zero		2


//--------------------- .nv.info                  --------------------------
	.section	.nv.info,"",@"SHT_CUDA_INFO"
	.align	4


	//----- nvinfo : EIATTR_REGCOUNT
	.align		4
        /*0000*/ 	.byte	0x04, 0x2f
        /*0002*/ 	.short	(.L_15 - .L_14)
	.align		4
.L_14:
        /*0004*/ 	.word	index@(_ZN7cutlass13device_kernelINS_4gemm6kernel13GemmUniversalIN4cute5tupleIJiiiiEEENS1_10collective13CollectiveMmaINS1_34MainloopSm90TmaGmmaWarpSpecializedILi4ENS5_IJNS4_1CILi1EEESB_SB_EEENS1_35KernelTmaWarpSpecializedCooperativeEEENS5_IJNSA_ILi256EEENSA_ILi128EEENSA_ILi64EEEEEENS_6half_tENS5_IJlSB_lEEESJ_SK_NS4_8TiledMMAINS4_8MMA_AtomIJNS4_4SM904GMMA26MMA_64x128x16_F32F16F16_SSILNSO_5MajorE0ELSQ_0ELNSO_7ScaleInE1ELSR_1EEEEEENS4_6LayoutINS5_IJNSA_ILi2EEESB_SB_EEENS5_IJSB_NSA_ILi0EEESX_EEEEENS5_IJNS4_10UnderscoreES10_S10_EEEEENS4_13SM90_TMA_LOADENS4_14ComposedLayoutINS4_7SwizzleILi3ELi4ELi3EEENS4_18smem_ptr_flag_bitsILi16EEENSU_INS5_IJNSA_ILi8EEESH_EEENS5_IJSH_SB_EEEEEEEvNS4_8identityES13_S1D_vS1E_EENS_8epilogue10collective6detail29Sm90TmaWarpSpecializedAdapterINS1H_15DefaultEpilogueISJ_SK_SK_NS1G_6thread17LinearCombinationISJ_Li1EffLNS1L_9ScaleType4KindE0ELNS_15FloatRoundStyleE2ESJ_EENS1_15EpilogueDefaultEEEEEvvEEEEvNT_6ParamsE)
        /*0008*/ 	.word	0x000000a8


	//----- nvinfo : EIATTR_FRAME_SIZE
	.align		4
.L_15:
        /*000c*/ 	.byte	0x04, 0x11
        /*000e*/ 	.short	(.L_17 - .L_16)
	.align		4
.L_16:
        /*0010*/ 	.word	index@(_ZN7cutlass13device_kernelINS_4gemm6kernel13GemmUniversalIN4cute5tupleIJiiiiEEENS1_10collective13CollectiveMmaINS1_34MainloopSm90TmaGmmaWarpSpecializedILi4ENS5_IJNS4_1CILi1EEESB_SB_EEENS1_35KernelTmaWarpSpecializedCooperativeEEENS5_IJNSA_ILi256EEENSA_ILi128EEENSA_ILi64EEEEEENS_6half_tENS5_IJlSB_lEEESJ_SK_NS4_8TiledMMAINS4_8MMA_AtomIJNS4_4SM904GMMA26MMA_64x128x16_F32F16F16_SSILNSO_5MajorE0ELSQ_0ELNSO_7ScaleInE1ELSR_1EEEEEENS4_6LayoutINS5_IJNSA_ILi2EEESB_SB_EEENS5_IJSB_NSA_ILi0EEESX_EEEEENS5_IJNS4_10UnderscoreES10_S10_EEEEENS4_13SM90_TMA_LOADENS4_14ComposedLayoutINS4_7SwizzleILi3ELi4ELi3EEENS4_18smem_ptr_flag_bitsILi16EEENSU_INS5_IJNSA_ILi8EEESH_EEENS5_IJSH_SB_EEEEEEEvNS4_8identityES13_S1D_vS1E_EENS_8epilogue10collective6detail29Sm90TmaWarpSpecializedAdapterINS1H_15DefaultEpilogueISJ_SK_SK_NS1G_6thread17LinearCombinationISJ_Li1EffLNS1L_9ScaleType4KindE0ELNS_15FloatRoundStyleE2ESJ_EENS1_15EpilogueDefaultEEEEEvvEEEEvNT_6ParamsE)
        /*0014*/ 	.word	0x00000000


	//----- nvinfo : EIATTR_MIN_STACK_SIZE
	.align		4
.L_17:
        /*0018*/ 	.byte	0x04, 0x12
        /*001a*/ 	.short	(.L_19 - .L_18)
	.align		4
.L_18:
        /*001c*/ 	.word	index@(_ZN7cutlass13device_kernelINS_4gemm6kernel13GemmUniversalIN4cute5tupleIJiiiiEEENS1_10collective13CollectiveMmaINS1_34MainloopSm90TmaGmmaWarpSpecializedILi4ENS5_IJNS4_1CILi1EEESB_SB_EEENS1_35KernelTmaWarpSpecializedCooperativeEEENS5_IJNSA_ILi256EEENSA_ILi128EEENSA_ILi64EEEEEENS_6half_tENS5_IJlSB_lEEESJ_SK_NS4_8TiledMMAINS4_8MMA_AtomIJNS4_4SM904GMMA26MMA_64x128x16_F32F16F16_SSILNSO_5MajorE0ELSQ_0ELNSO_7ScaleInE1ELSR_1EEEEEENS4_6LayoutINS5_IJNSA_ILi2EEESB_SB_EEENS5_IJSB_NSA_ILi0EEESX_EEEEENS5_IJNS4_10UnderscoreES10_S10_EEEEENS4_13SM90_TMA_LOADENS4_14ComposedLayoutINS4_7SwizzleILi3ELi4ELi3EEENS4_18smem_ptr_flag_bitsILi16EEENSU_INS5_IJNSA_ILi8EEESH_EEENS5_IJSH_SB_EEEEEEEvNS4_8identityES13_S1D_vS1E_EENS_8epilogue10collective6detail29Sm90TmaWarpSpecializedAdapterINS1H_15DefaultEpilogueISJ_SK_SK_NS1G_6thread17LinearCombinationISJ_Li1EffLNS1L_9ScaleType4KindE0ELNS_15FloatRoundStyleE2ESJ_EENS1_15EpilogueDefaultEEEEEvvEEEEvNT_6ParamsE)
        /*0020*/ 	.word	0x00000000
.L_19:


//--------------------- .nv.compat                --------------------------
	.section	.nv.compat,"",@"SHT_CUDA_COMPAT_INFO"
	.align	4
        /*0000*/ 	.byte	0x02, 0x09, 0x01, 0x00, 0x02, 0x02, 0x04, 0x00, 0x02, 0x05, 0x05, 0x00, 0x03, 0x07, 0x01, 0x01
        /*0010*/ 	.byte	0x02, 0x03, 0x01, 0x00, 0x02, 0x06, 0x01, 0x00, 0x04, 0x0b, 0x08, 0x00, 0x00, 0x00, 0x00, 0x00
        /*0020*/ 	.byte	0x00, 0x00, 0x00, 0x00


//--------------------- .nv.info._ZN7cutlass13device_kernelINS_4gemm6kernel13GemmUniversalIN4cute5tupleIJiiiiEEENS1_10collective13CollectiveMmaINS1_34MainloopSm90TmaGmmaWarpSpecializedILi4ENS5_IJNS4_1CILi1EEESB_SB_EEENS1_35KernelTmaWarpSpecializedCooperativeEEENS5_IJNSA_ILi256EEENSA_ILi128EEENSA_ILi64EEEEEENS_6half_tENS5_IJlSB_lEEESJ_SK_NS4_8TiledMMAINS4_8MMA_AtomIJNS4_4SM904GMMA26MMA_64x128x16_F32F16F16_SSILNSO_5MajorE0ELSQ_0ELNSO_7ScaleInE1ELSR_1EEEEEENS4_6LayoutINS5_IJNSA_ILi2EEESB_SB_EEENS5_IJSB_NSA_ILi0EEESX_EEEEENS5_IJNS4_10UnderscoreES10_S10_EEEEENS4_13SM90_TMA_LOADENS4_14ComposedLayoutINS4_7SwizzleILi3ELi4ELi3EEENS4_18smem_ptr_flag_bitsILi16EEENSU_INS5_IJNSA_ILi8EEESH_EEENS5_IJSH_SB_EEEEEEEvNS4_8identityES13_S1D_vS1E_EENS_8epilogue10collective6detail29Sm90TmaWarpSpecializedAdapterINS1H_15DefaultEpilogueISJ_SK_SK_NS1G_6thread17LinearCombinationISJ_Li1EffLNS1L_9ScaleType4KindE0ELNS_15FloatRoundStyleE2ESJ_EENS1_15EpilogueDefaultEEEEEvvEEEEvNT_6ParamsE --------------------------
	.section	.nv.info._ZN7cutlass13device_kernelINS_4gemm6kernel13GemmUniversalIN4cute5tupleIJiiiiEEENS1_10collective13CollectiveMmaINS1_34MainloopSm90TmaGmmaWarpSpecializedILi4ENS5_IJNS4_1CILi1EEESB_SB_EEENS1_35KernelTmaWarpSpecializedCooperativeEEENS5_IJNSA_ILi256EEENSA_ILi128EEENSA_ILi64EEEEEENS_6half_tENS5_IJlSB_lEEESJ_SK_NS4_8TiledMMAINS4_8MMA_AtomIJNS4_4SM904GMMA26MMA_64x128x16_F32F16F16_SSILNSO_5MajorE0ELSQ_0ELNSO_7ScaleInE1ELSR_1EEEEEENS4_6LayoutINS5_IJNSA_ILi2EEESB_SB_EEENS5_IJSB_NSA_ILi0EEESX_EEEEENS5_IJNS4_10UnderscoreES10_S10_EEEEENS4_13SM90_TMA_LOADENS4_14ComposedLayoutINS4_7SwizzleILi3ELi4ELi3EEENS4_18smem_ptr_flag_bitsILi16EEENSU_INS5_IJNSA_ILi8EEESH_EEENS5_IJSH_SB_EEEEEEEvNS4_8identityES13_S1D_vS1E_EENS_8epilogue10collective6detail29Sm90TmaWarpSpecializedAdapterINS1H_15DefaultEpilogueISJ_SK_SK_NS1G_6thread17LinearCombinationISJ_Li1EffLNS1L_9ScaleType4KindE0ELNS_15FloatRoundStyleE2ESJ_EENS1_15EpilogueDefaultEEEEEvvEEEEvNT_6ParamsE,"",@"SHT_CUDA_INFO"
	.sectionflags	@""
	.align	4


	//----- nvinfo : EIATTR_CUDA_API_VERSION
	.align		4
        /*0000*/ 	.byte	0x04, 0x37
        /*0002*/ 	.short	(.L_21 - .L_20)
.L_20:
        /*0004*/ 	.word	0x00000082


	//----- nvinfo : EIATTR_KPARAM_INFO
	.align		4
.L_21:
        /*0008*/ 	.byte	0x04, 0x17
        /*000a*/ 	.short	(.L_23 - .L_22)
.L_22:
        /*000c*/ 	.word	0x00000000
        /*0010*/ 	.short	0x0000
        /*0012*/ 	.short	0x0070
        /*0014*/ 	.byte	0x00, 0xf0, 0x01, 0x10


	//----- nvinfo : EIATTR_SPARSE_MMA_MASK
	.align		4
.L_23:
        /*0018*/ 	.byte	0x03, 0x50
        /*001a*/ 	.short	0x0000


	//----- nvinfo : EIATTR_MAXREG_COUNT
	.align		4
        /*001c*/ 	.byte	0x03, 0x1b
        /*001e*/ 	.short	0x00a8


	//----- nvinfo : EIATTR_NUM_BARRIERS
	.align		4
        /*0020*/ 	.byte	0x02, 0x4c
        /*0022*/ 	.byte	0x01
	.zero		1


	//----- nvinfo : EIATTR_EXTERNS
	.align		4
        /*0024*/ 	.byte	0x04, 0x0f
        /*0026*/ 	.short	(.L_25 - .L_24)


	//   ....[0]....
	.align		4
.L_24:
        /*0028*/ 	.word	index@(__assertfail)


	//----- nvinfo : EIATTR_MERCURY_ISA_VERSION
	.align		4
.L_25:
        /*002c*/ 	.byte	0x03, 0x5f
        /*002e*/ 	.short	0x0101


	//----- nvinfo : EIATTR_INT_WARP_WIDE_INSTR_OFFSETS
	.align		4
        /*0030*/ 	.byte	0x04, 0x31
        /*0032*/ 	.short	(.L_27 - .L_26)


	//   ....[0]....
.L_26:
        /*0034*/ 	.word	0x000003b0


	//   ....[1]....
        /*0038*/ 	.word	0x000003e0


	//   ....[2]....
        /*003c*/ 	.word	0x000004c0


	//----- nvinfo : EIATTR_COOP_GROUP_MASK_REGIDS
	.align		4
.L_27:
        /*0040*/ 	.byte	0x04, 0x29
        /*0042*/ 	.short	(.L_29 - .L_28)


	//   ....[0]....
.L_28:
        /*0044*/ 	.word	0xffffffff


	//   ....[1]....
        /*0048*/ 	.word	0xffffffff


	//   ....[2]....
        /*004c*/ 	.word	0xffffffff


	//   ....[3]....
        /*0050*/ 	.word	0xffffffff


	//   ....[4]....
        /*0054*/ 	.word	0xffffffff


	//----- nvinfo : EIATTR_COOP_GROUP_INSTR_OFFSETS
	.align		4
.L_29:
        /*0058*/ 	.byte	0x04, 0x28
        /*005a*/ 	.short	(.L_31 - .L_30)


	//   ....[0]....
.L_30:
        /*005c*/ 	.word	0x00000060


	//   ....[1]....
        /*0060*/ 	.word	0x00000070


	//   ....[2]....
        /*0064*/ 	.word	0x00000130


	//   ....[3]....
        /*0068*/ 	.word	0x000002c0


	//   ....[4]....
        /*006c*/ 	.word	0x00000f70


	//----- nvinfo : EIATTR_REG_RECONFIG
	.align		4
.L_31:
        /*0070*/ 	.byte	0x01, 0x54
	.zero		2


	//----- nvinfo : EIATTR_SYSCALL_OFFSETS
	.align		4
        /*0074*/ 	.byte	0x04, 0x46
        /*0076*/ 	.short	(.L_33 - .L_32)


	//   ....[0]....
.L_32:
        /*0078*/ 	.word	0x00001130


	//----- nvinfo : EIATTR_MBARRIER_INSTR_OFFSETS
	.align		4
.L_33:
        /*007c*/ 	.byte	0x04, 0x39
        /*007e*/ 	.short	(.L_35 - .L_34)


	//   ....[0]....
.L_34:
        /*0080*/ 	.word	0x00000230
        /*0084*/ 	.word	0x000000ff
        /*0088*/ 	.word	0x00000000
        /*008c*/ 	.short	0x0100
        /*008e*/ 	.byte	0x08
	.zero		1


	//   ....[1]....
        /*0090*/ 	.word	0x00000240
        /*0094*/ 	.word	0x000000ff
        /*0098*/ 	.word	0x00000020
        /*009c*/ 	.short	0x0100
        /*009e*/ 	.byte	0x08
	.zero		1


	//   ....[2]....
        /*00a0*/ 	.word	0x00000250
        /*00a4*/ 	.word	0x000000ff
        /*00a8*/ 	.word	0x00000008
        /*00ac*/ 	.short	0x0100
        /*00ae*/ 	.byte	0x08
	.zero		1


	//   ....[3]....
        /*00b0*/ 	.word	0x00000260
        /*00b4*/ 	.word	0x000000ff
        /*00b8*/ 	.word	0x00000028
        /*00bc*/ 	.short	0x0100
        /*00be*/ 	.byte	0x08
	.zero		1


	//   ....[4]....
        /*00c0*/ 	.word	0x00000270
        /*00c4*/ 	.word	0x000000ff
        /*00c8*/ 	.word	0x00000010
        /*00cc*/ 	.short	0x0100
        /*00ce*/ 	.byte	0x08
	.zero		1


	//   ....[5]....
        /*00d0*/ 	.word	0x00000280
        /*00d4*/ 	.word	0x000000ff
        /*00d8*/ 	.word	0x00000030
        /*00dc*/ 	.short	0x0100
        /*00de*/ 	.byte	0x08
	.zero		1


	//   ....[6]....
        /*00e0*/ 	.word	0x00000290
        /*00e4*/ 	.word	0x000000ff
        /*00e8*/ 	.word	0x00000018
        /*00ec*/ 	.short	0x0100
        /*00ee*/ 	.byte	0x08
	.zero		1


	//   ....[7]....
        /*00f0*/ 	.word	0x000002a0
        /*00f4*/ 	.word	0x000000ff
        /*00f8*/ 	.word	0x00000038
        /*00fc*/ 	.short	0x0100
        /*00fe*/ 	.byte	0x08
	.zero		1


	//   ....[8]....
        /*0100*/ 	.word	0x00000530
        /*0104*/ 	.word	0x000000ff
        /*0108*/ 	.word	0x00000050
        /*010c*/ 	.short	0x0100
        /*010e*/ 	.byte	0x06
	.zero		1


	//   ....[9]....
        /*0110*/ 	.word	0x00000590
        /*0114*/ 	.word	0x000000ff
        /*0118*/ 	.word	0x00000058
        /*011c*/ 	.short	0x0100
        /*011e*/ 	.byte	0x06
	.zero		1


	//   ....[10]....
        /*0120*/ 	.word	0x000011b0
        /*0124*/ 	.word	0x00000003
        /*0128*/ 	.word	0x00000000
        /*012c*/ 	.short	0x010a
        /*012e*/ 	.byte	0x3f
	.zero		1


	//   ....[11]....
        /*0130*/ 	.word	0x000011f0
        /*0134*/ 	.word	0x00000003
        /*0138*/ 	.word	0x00000000
        /*013c*/ 	.short	0x010a
        /*013e*/ 	.byte	0x3f
	.zero		1


	//   ....[12]....
        /*0140*/ 	.word	0x000016d0
        /*0144*/ 	.word	0x000000ff
        /*0148*/ 	.word	0x00000000
        /*014c*/ 	.short	0x010a
        /*014e*/ 	.byte	0x08
	.zero		1


	//   ....[13]....
        /*0150*/ 	.word	0x00001710
        /*0154*/ 	.word	0x000000ff
        /*0158*/ 	.word	0x00000000
        /*015c*/ 	.short	0x010a
        /*015e*/ 	.byte	0x08
	.zero		1


	//   ....[14]....
        /*0160*/ 	.word	0x00001ab0
        /*0164*/ 	.word	0x000000ff
        /*0168*/ 	.word	0x00000000
        /*016c*/ 	.short	0x0101
        /*016e*/ 	.byte	0x08
	.zero		1


	//   ....[15]....
        /*0170*/ 	.word	0x00001c90
        /*0174*/ 	.word	0x000000ff
        /*0178*/ 	.word	0x00000000
        /*017c*/ 	.short	0x0101
        /*017e*/ 	.byte	0x04
	.zero		1


	//   ....[16]....
        /*0180*/ 	.word	0x0000b550
        /*0184*/ 	.word	0x0000000c
        /*0188*/ 	.word	0x00000020
        /*018c*/ 	.short	0x010a
        /*018e*/ 	.byte	0x3f
	.zero		1


	//   ....[17]....
        /*0190*/ 	.word	0x0000b910
        /*0194*/ 	.word	0x00000005
        /*0198*/ 	.word	0x00000058
        /*019c*/ 	.short	0x0101
        /*019e*/ 	.byte	0x3f
	.zero		1


	//   ....[18]....
        /*01a0*/ 	.word	0x0000c010
        /*01a4*/ 	.word	0x00000007
        /*01a8*/ 	.word	0x00000000
        /*01ac*/ 	.short	0x010a
        /*01ae*/ 	.byte	0x3f
	.zero		1


	//   ....[19]....
        /*01b0*/ 	.word	0x0000c090
        /*01b4*/ 	.word	0x00000006
        /*01b8*/ 	.word	0x00000000
        /*01bc*/ 	.short	0x010a
        /*01be*/ 	.byte	0x3f
	.zero		1


	//   ....[20]....
        /*01c0*/ 	.word	0x0000c120
        /*01c4*/ 	.word	0x00000007
        /*01c8*/ 	.word	0x00000000
        /*01cc*/ 	.short	0x010a
        /*01ce*/ 	.byte	0x3f
	.zero		1


	//   ....[21]....
        /*01d0*/ 	.word	0x0000c1b0
        /*01d4*/ 	.word	0x00000005
        /*01d8*/ 	.word	0x00000000
        /*01dc*/ 	.short	0x010a
        /*01de*/ 	.byte	0x3f
	.zero		1


	//   ....[22]....
        /*01e0*/ 	.word	0x0000c210
        /*01e4*/ 	.word	0x00000003
        /*01e8*/ 	.word	0x00000000
        /*01ec*/ 	.short	0x010a
        /*01ee*/ 	.byte	0x3f
	.zero		1


	//   ....[23]....
        /*01f0*/ 	.word	0x0000c270
        /*01f4*/ 	.word	0x00000004
        /*01f8*/ 	.word	0x00000000
        /*01fc*/ 	.short	0x010a
        /*01fe*/ 	.byte	0x3f
	.zero		1


	//   ....[24]....
        /*0200*/ 	.word	0x0000c340
        /*0204*/ 	.word	0x0000000c
        /*0208*/ 	.word	0x00000020
        /*020c*/ 	.short	0x010a
        /*020e*/ 	.byte	0x3f
	.zero		1


	//   ....[25]....
        /*0210*/ 	.word	0x0000c410
        /*0214*/ 	.word	0x00000007
        /*0218*/ 	.word	0x00000000
        /*021c*/ 	.short	0x010a
        /*021e*/ 	.byte	0x3f
	.zero		1


	//   ....[26]....
        /*0220*/ 	.word	0x0000c460
        /*0224*/ 	.word	0x00000006
        /*0228*/ 	.word	0x00000000
        /*022c*/ 	.short	0x010a
        /*022e*/ 	.byte	0x3f
	.zero		1


	//   ....[27]....
        /*0230*/ 	.word	0x0000c4b0
        /*0234*/ 	.word	0x00000007
        /*0238*/ 	.word	0x00000000
        /*023c*/ 	.short	0x010a
        /*023e*/ 	.byte	0x3f
	.zero		1


	//----- nvinfo : EIATTR_NUM_MBARRIERS
	.align		4
.L_35:
        /*0240*/ 	.byte	0x03, 0x38
        /*0242*/ 	.short	0x000a


	//----- nvinfo : EIATTR_EXIT_INSTR_OFFSETS
	.align		4
        /*0244*/ 	.byte	0x04, 0x1c
        /*0246*/ 	.short	(.L_37 - .L_36)


	//   ....[0]....
.L_36:
        /*0248*/ 	.word	0x000005e0


	//   ....[1]....
        /*024c*/ 	.word	0x00000ea0


	//   ....[2]....
        /*0250*/ 	.word	0x0000abc0


	//   ....[3]....
        /*0254*/ 	.word	0x0000b1f0


	//   ....[4]....
        /*0258*/ 	.word	0x0000c200


	//----- nvinfo : EIATTR_MAX_THREADS
	.align		4
.L_37:
        /*025c*/ 	.byte	0x04, 0x05
        /*025e*/ 	.short	(.L_39 - .L_38)
.L_38:
        /*0260*/ 	.word	0x00000180
        /*0264*/ 	.word	0x00000001
        /*0268*/ 	.word	0x00000001


	//----- nvinfo : EIATTR_CRS_STACK_SIZE
	.align		4
.L_39:
        /*026c*/ 	.byte	0x04, 0x1e
        /*026e*/ 	.short	(.L_41 - .L_40)
.L_40:
        /*0270*/ 	.word	0x00000000


	//----- nvinfo : EIATTR_CBANK_PARAM_SIZE
	.align		4
.L_41:
        /*0274*/ 	.byte	0x03, 0x19
        /*0276*/ 	.short	0x0470


	//----- nvinfo : EIATTR_PARAM_CBANK
	.align		4
        /*0278*/ 	.byte	0x04, 0x0a
        /*027a*/ 	.short	(.L_43 - .L_42)
	.align		4
.L_42:
        /*027c*/ 	.word	index@(.nv.constant0._ZN7cutlass13device_kernelINS_4gemm6kernel13GemmUniversalIN4cute5tupleIJiiiiEEENS1_10collective13CollectiveMmaINS1_34MainloopSm90TmaGmmaWarpSpecializedILi4ENS5_IJNS4_1CILi1EEESB_SB_EEENS1_35KernelTmaWarpSpecializedCooperativeEEENS5_IJNSA_ILi256EEENSA_ILi128EEENSA_ILi64EEEEEENS_6half_tENS5_IJlSB_lEEESJ_SK_NS4_8TiledMMAINS4_8MMA_AtomIJNS4_4SM904GMMA26MMA_64x128x16_F32F16F16_SSILNSO_5MajorE0ELSQ_0ELNSO_7ScaleInE1ELSR_1EEEEEENS4_6LayoutINS5_IJNSA_ILi2EEESB_SB_EEENS5_IJSB_NSA_ILi0EEESX_EEEEENS5_IJNS4_10UnderscoreES10_S10_EEEEENS4_13SM90_TMA_LOADENS4_14ComposedLayoutINS4_7SwizzleILi3ELi4ELi3EEENS4_18smem_ptr_flag_bitsILi16EEENSU_INS5_IJNSA_ILi8EEESH_EEENS5_IJSH_SB_EEEEEEEvNS4_8identityES13_S1D_vS1E_EENS_8epilogue10collective6detail29Sm90TmaWarpSpecializedAdapterINS1H_15DefaultEpilogueISJ_SK_SK_NS1G_6thread17LinearCombinationISJ_Li1EffLNS1L_9ScaleType4KindE0ELNS_15FloatRoundStyleE2ESJ_EENS1_15EpilogueDefaultEEEEEvvEEEEvNT_6ParamsE)
        /*0280*/ 	.short	0x0210
        /*0282*/ 	.short	0x0470


	//----- nvinfo : EIATTR_SW_WAR
	.align		4
.L_43:
        /*0284*/ 	.byte	0x04, 0x36
        /*0286*/ 	.short	(.L_45 - .L_44)
.L_44:
        /*0288*/ 	.word	0x00000008
.L_45:


//--------------------- .nv.callgraph             --------------------------
	.section	.nv.callgraph,"",@"SHT_CUDA_CALLGRAPH"
	.align	4
	.sectionentsize	8
	.align		4
        /*0000*/ 	.word	0x00000000
	.align		4
        /*0004*/ 	.word	0xffffffff
	.align		4
        /*0008*/ 	.word	index@(_ZN7cutlass13device_kernelINS_4gemm6kernel13GemmUniversalIN4cute5tupleIJiiiiEEENS1_10collective13CollectiveMmaINS1_34MainloopSm90TmaGmmaWarpSpecializedILi4ENS5_IJNS4_1CILi1EEESB_SB_EEENS1_35KernelTmaWarpSpecializedCooperativeEEENS5_IJNSA_ILi256EEENSA_ILi128EEENSA_ILi64EEEEEENS_6half_tENS5_IJlSB_lEEESJ_SK_NS4_8TiledMMAINS4_8MMA_AtomIJNS4_4SM904GMMA26MMA_64x128x16_F32F16F16_SSILNSO_5MajorE0ELSQ_0ELNSO_7ScaleInE1ELSR_1EEEEEENS4_6LayoutINS5_IJNSA_ILi2EEESB_SB_EEENS5_IJSB_NSA_ILi0EEESX_EEEEENS5_IJNS4_10UnderscoreES10_S10_EEEEENS4_13SM90_TMA_LOADENS4_14ComposedLayoutINS4_7SwizzleILi3ELi4ELi3EEENS4_18smem_ptr_flag_bitsILi16EEENSU_INS5_IJNSA_ILi8EEESH_EEENS5_IJSH_SB_EEEEEEEvNS4_8identityES13_S1D_vS1E_EENS_8epilogue10collective6detail29Sm90TmaWarpSpecializedAdapterINS1H_15DefaultEpilogueISJ_SK_SK_NS1G_6thread17LinearCombinationISJ_Li1EffLNS1L_9ScaleType4KindE0ELNS_15FloatRoundStyleE2ESJ_EENS1_15EpilogueDefaultEEEEEvvEEEEvNT_6ParamsE)
	.align		4
        /*000c*/ 	.word	index@(__assertfail)
	.align		4
        /*0010*/ 	.word	0x00000000
	.align		4
        /*0014*/ 	.word	0xfffffffe
	.align		4
        /*0018*/ 	.word	0x00000000
	.align		4
        /*001c*/ 	.word	0xfffffffd
	.align		4
        /*0020*/ 	.word	0x00000000
	.align		4
        /*0024*/ 	.word	0xfffffffc


//--------------------- .nv.constant4             --------------------------
	.section	.nv.constant4,"a",@progbits
	.align	8
	.align		8
.nv.constant4:
        /*0000*/ 	.dword	__assertfail
	.align		8
        /*0008*/ 	.dword	__unnamed_1
	.align		8
        /*0010*/ 	.dword	_ZN40_INTERNAL_0f302319_4_k_cu_1c24de16_265864cuda3std3__45__cpo5beginE
	.align		8
        /*0018*/ 	.dword	_ZN40_INTERNAL_0f302319_4_k_cu_1c24de16_265864cuda3std3__45__cpo3endE
	.align		8
        /*0020*/ 	.dword	_ZN40_INTERNAL_0f302319_4_k_cu_1c24de16_265864cuda3std3__45__cpo6cbeginE
	.align		8
        /*0028*/ 	.dword	_ZN40_INTERNAL_0f302319_4_k_cu_1c24de16_265864cuda3std3__45__cpo4cendE
	.align		8
        /*0030*/ 	.dword	_ZN40_INTERNAL_0f302319_4_k_cu_1c24de16_265864cuda3std3__442_GLOBAL__N__0f302319_4_k_cu_1c24de16_265866ignoreE
	.align		8
        /*0038*/ 	.dword	_ZN40_INTERNAL_0f302319_4_k_cu_1c24de16_265864cuda3std3__419piecewise_constructE
	.align		8
        /*0040*/ 	.dword	_ZN40_INTERNAL_0f302319_4_k_cu_1c24de16_265864cuda3std3__48in_placeE
	.align		8
        /*0048*/ 	.dword	_ZN40_INTERNAL_0f302319_4_k_cu_1c24de16_265864cuda3std6ranges3__45__cpo4swapE
	.align		8
        /*0050*/ 	.dword	_ZN40_INTERNAL_0f302319_4_k_cu_1c24de16_265864cuda3std6ranges3__45__cpo9iter_moveE
	.align		8
        /*0058*/ 	.dword	_ZN40_INTERNAL_0f302319_4_k_cu_1c24de16_265864cute7productE
	.align		8
        /*0060*/ 	.dword	_ZN40_INTERNAL_0f302319_4_k_cu_1c24de16_265864cute1_E
	.align		8
        /*0068*/ 	.dword	$str$22
	.align		8
        /*0070*/ 	.dword	$str$23


//--------------------- .text._ZN7cutlass13device_kernelINS_4gemm6kernel13GemmUniversalIN4cute5tupleIJiiiiEEENS1_10collective13CollectiveMmaINS1_34MainloopSm90TmaGmmaWarpSpecializedILi4ENS5_IJNS4_1CILi1EEESB_SB_EEENS1_35KernelTmaWarpSpecializedCooperativeEEENS5_IJNSA_ILi256EEENSA_ILi128EEENSA_ILi64EEEEEENS_6half_tENS5_IJlSB_lEEESJ_SK_NS4_8TiledMMAINS4_8MMA_AtomIJNS4_4SM904GMMA26MMA_64x128x16_F32F16F16_SSILNSO_5MajorE0ELSQ_0ELNSO_7ScaleInE1ELSR_1EEEEEENS4_6LayoutINS5_IJNSA_ILi2EEESB_SB_EEENS5_IJSB_NSA_ILi0EEESX_EEEEENS5_IJNS4_10UnderscoreES10_S10_EEEEENS4_13SM90_TMA_LOADENS4_14ComposedLayoutINS4_7SwizzleILi3ELi4ELi3EEENS4_18smem_ptr_flag_bitsILi16EEENSU_INS5_IJNSA_ILi8EEESH_EEENS5_IJSH_SB_EEEEEEEvNS4_8identityES13_S1D_vS1E_EENS_8epilogue10collective6detail29Sm90TmaWarpSpecializedAdapterINS1H_15DefaultEpilogueISJ_SK_SK_NS1G_6thread17LinearCombinationISJ_Li1EffLNS1L_9ScaleType4KindE0ELNS_15FloatRoundStyleE2ESJ_EENS1_15EpilogueDefaultEEEEEvvEEEEvNT_6ParamsE --------------------------
	.section	.text._ZN7cutlass13device_kernelINS_4gemm6kernel13GemmUniversalIN4cute5tupleIJiiiiEEENS1_10collective13CollectiveMmaINS1_34MainloopSm90TmaGmmaWarpSpecializedILi4ENS5_IJNS4_1CILi1EEESB_SB_EEENS1_35KernelTmaWarpSpecializedCooperativeEEENS5_IJNSA_ILi256EEENSA_ILi128EEENSA_ILi64EEEEEENS_6half_tENS5_IJlSB_lEEESJ_SK_NS4_8TiledMMAINS4_8MMA_AtomIJNS4_4SM904GMMA26MMA_64x128x16_F32F16F16_SSILNSO_5MajorE0ELSQ_0ELNSO_7ScaleInE1ELSR_1EEEEEENS4_6LayoutINS5_IJNSA_ILi2EEESB_SB_EEENS5_IJSB_NSA_ILi0EEESX_EEEEENS5_IJNS4_10UnderscoreES10_S10_EEEEENS4_13SM90_TMA_LOADENS4_14ComposedLayoutINS4_7SwizzleILi3ELi4ELi3EEENS4_18smem_ptr_flag_bitsILi16EEENSU_INS5_IJNSA_ILi8EEESH_EEENS5_IJSH_SB_EEEEEEEvNS4_8identityES13_S1D_vS1E_EENS_8epilogue10collective6detail29Sm90TmaWarpSpecializedAdapterINS1H_15DefaultEpilogueISJ_SK_SK_NS1G_6thread17LinearCombinationISJ_Li1EffLNS1L_9ScaleType4KindE0ELNS_15FloatRoundStyleE2ESJ_EENS1_15EpilogueDefaultEEEEEvvEEEEvNT_6ParamsE,"ax",@progbits
	.align	128
.text._ZN7cutlass13device_kernelINS_4gemm6kernel13GemmUniversalIN4cute5tupleIJiiiiEEENS1_10collective13CollectiveMmaINS1_34MainloopSm90TmaGmmaWarpSpecializedILi4ENS5_IJNS4_1CILi1EEESB_SB_EEENS1_35KernelTmaWarpSpecializedCooperativeEEENS5_IJNSA_ILi256EEENSA_ILi128EEENSA_ILi64EEEEEENS_6half_tENS5_IJlSB_lEEESJ_SK_NS4_8TiledMMAINS4_8MMA_AtomIJNS4_4SM904GMMA26MMA_64x128x16_F32F16F16_SSILNSO_5MajorE0ELSQ_0ELNSO_7ScaleInE1ELSR_1EEEEEENS4_6LayoutINS5_IJNSA_ILi2EEESB_SB_EEENS5_IJSB_NSA_ILi0EEESX_EEEEENS5_IJNS4_10UnderscoreES10_S10_EEEEENS4_13SM90_TMA_LOADENS4_14ComposedLayoutINS4_7SwizzleILi3ELi4ELi3EEENS4_18smem_ptr_flag_bitsILi16EEENSU_INS5_IJNSA_ILi8EEESH_EEENS5_IJSH_SB_EEEEEEEvNS4_8identityES13_S1D_vS1E_EENS_8epilogue10collective6detail29Sm90TmaWarpSpecializedAdapterINS1H_15DefaultEpilogueISJ_SK_SK_NS1G_6thread17LinearCombinationISJ_Li1EffLNS1L_9ScaleType4KindE0ELNS_15FloatRoundStyleE2ESJ_EENS1_15EpilogueDefaultEEEEEvvEEEEvNT_6ParamsE:
        .type           _ZN7cutlass13device_kernelINS_4gemm6kernel13GemmUniversalIN4cute5tupleIJiiiiEEENS1_10collective13CollectiveMmaINS1_34MainloopSm90TmaGmmaWarpSpecializedILi4ENS5_IJNS4_1CILi1EEESB_SB_EEENS1_35KernelTmaWarpSpecializedCooperativeEEENS5_IJNSA_ILi256EEENSA_ILi128EEENSA_ILi64EEEEEENS_6half_tENS5_IJlSB_lEEESJ_SK_NS4_8TiledMMAINS4_8MMA_AtomIJNS4_4SM904GMMA26MMA_64x128x16_F32F16F16_SSILNSO_5MajorE0ELSQ_0ELNSO_7ScaleInE1ELSR_1EEEEEENS4_6LayoutINS5_IJNSA_ILi2EEESB_SB_EEENS5_IJSB_NSA_ILi0EEESX_EEEEENS5_IJNS4_10UnderscoreES10_S10_EEEEENS4_13SM90_TMA_LOADENS4_14ComposedLayoutINS4_7SwizzleILi3ELi4ELi3EEENS4_18smem_ptr_flag_bitsILi16EEENSU_INS5_IJNSA_ILi8EEESH_EEENS5_IJSH_SB_EEEEEEEvNS4_8identityES13_S1D_vS1E_EENS_8epilogue10collective6detail29Sm90TmaWarpSpecializedAdapterINS1H_15DefaultEpilogueISJ_SK_SK_NS1G_6thread17LinearCombinationISJ_Li1EffLNS1L_9ScaleType4KindE0ELNS_15FloatRoundStyleE2ESJ_EENS1_15EpilogueDefaultEEEEEvvEEEEvNT_6ParamsE,@function
        .size           _ZN7cutlass13device_kernelINS_4gemm6kernel13GemmUniversalIN4cute5tupleIJiiiiEEENS1_10collective13CollectiveMmaINS1_34MainloopSm90TmaGmmaWarpSpecializedILi4ENS5_IJNS4_1CILi1EEESB_SB_EEENS1_35KernelTmaWarpSpecializedCooperativeEEENS5_IJNSA_ILi256EEENSA_ILi128EEENSA_ILi64EEEEEENS_6half_tENS5_IJlSB_lEEESJ_SK_NS4_8TiledMMAINS4_8MMA_AtomIJNS4_4SM904GMMA26MMA_64x128x16_F32F16F16_SSILNSO_5MajorE0ELSQ_0ELNSO_7ScaleInE1ELSR_1EEEEEENS4_6LayoutINS5_IJNSA_ILi2EEESB_SB_EEENS5_IJSB_NSA_ILi0EEESX_EEEEENS5_IJNS4_10UnderscoreES10_S10_EEEEENS4_13SM90_TMA_LOADENS4_14ComposedLayoutINS4_7SwizzleILi3ELi4ELi3EEENS4_18smem_ptr_flag_bitsILi16EEENSU_INS5_IJNSA_ILi8EEESH_EEENS5_IJSH_SB_EEEEEEEvNS4_8identityES13_S1D_vS1E_EENS_8epilogue10collective6detail29Sm90TmaWarpSpecializedAdapterINS1H_15DefaultEpilogueISJ_SK_SK_NS1G_6thread17LinearCombinationISJ_Li1EffLNS1L_9ScaleType4KindE0ELNS_15FloatRoundStyleE2ESJ_EENS1_15EpilogueDefaultEEEEEvvEEEEvNT_6ParamsE,(.L_x_320 - _ZN7cutlass13device_kernelINS_4gemm6kernel13GemmUniversalIN4cute5tupleIJiiiiEEENS1_10collective13CollectiveMmaINS1_34MainloopSm90TmaGmmaWarpSpecializedILi4ENS5_IJNS4_1CILi1EEESB_SB_EEENS1_35KernelTmaWarpSpecializedCooperativeEEENS5_IJNSA_ILi256EEENSA_ILi128EEENSA_ILi64EEEEEENS_6half_tENS5_IJlSB_lEEESJ_SK_NS4_8TiledMMAINS4_8MMA_AtomIJNS4_4SM904GMMA26MMA_64x128x16_F32F16F16_SSILNSO_5MajorE0ELSQ_0ELNSO_7ScaleInE1ELSR_1EEEEEENS4_6LayoutINS5_IJNSA_ILi2EEESB_SB_EEENS5_IJSB_NSA_ILi0EEESX_EEEEENS5_IJNS4_10UnderscoreES10_S10_EEEEENS4_13SM90_TMA_LOADENS4_14ComposedLayoutINS4_7SwizzleILi3ELi4ELi3EEENS4_18smem_ptr_flag_bitsILi16EEENSU_INS5_IJNSA_ILi8EEESH_EEENS5_IJSH_SB_EEEEEEEvNS4_8identityES13_S1D_vS1E_EENS_8epilogue10collective6detail29Sm90TmaWarpSpecializedAdapterINS1H_15DefaultEpilogueISJ_SK_SK_NS1G_6thread17LinearCombinationISJ_Li1EffLNS1L_9ScaleType4KindE0ELNS_15FloatRoundStyleE2ESJ_EENS1_15EpilogueDefaultEEEEEvvEEEEvNT_6ParamsE)
        .other          _ZN7cutlass13device_kernelINS_4gemm6kernel13GemmUniversalIN4cute5tupleIJiiiiEEENS1_10collective13CollectiveMmaINS1_34MainloopSm90TmaGmmaWarpSpecializedILi4ENS5_IJNS4_1CILi1EEESB_SB_EEENS1_35KernelTmaWarpSpecializedCooperativeEEENS5_IJNSA_ILi256EEENSA_ILi128EEENSA_ILi64EEEEEENS_6half_tENS5_IJlSB_lEEESJ_SK_NS4_8TiledMMAINS4_8MMA_AtomIJNS4_4SM904GMMA26MMA_64x128x16_F32F16F16_SSILNSO_5MajorE0ELSQ_0ELNSO_7ScaleInE1ELSR_1EEEEEENS4_6LayoutINS5_IJNSA_ILi2EEESB_SB_EEENS5_IJSB_NSA_ILi0EEESX_EEEEENS5_IJNS4_10UnderscoreES10_S10_EEEEENS4_13SM90_TMA_LOADENS4_14ComposedLayoutINS4_7SwizzleILi3ELi4ELi3EEENS4_18smem_ptr_flag_bitsILi16EEENSU_INS5_IJNSA_ILi8EEESH_EEENS5_IJSH_SB_EEEEEEEvNS4_8identityES13_S1D_vS1E_EENS_8epilogue10collective6detail29Sm90TmaWarpSpecializedAdapterINS1H_15DefaultEpilogueISJ_SK_SK_NS1G_6thread17LinearCombinationISJ_Li1EffLNS1L_9ScaleType4KindE0ELNS_15FloatRoundStyleE2ESJ_EENS1_15EpilogueDefaultEEEEEvvEEEEvNT_6ParamsE,@"STO_CUDA_ENTRY STV_DEFAULT"
_ZN7cutlass13device_kernelINS_4gemm6kernel13GemmUniversalIN4cute5tupleIJiiiiEEENS1_10collective13CollectiveMmaINS1_34MainloopSm90TmaGmmaWarpSpecializedILi4ENS5_IJNS4_1CILi1EEESB_SB_EEENS1_35KernelTmaWarpSpecializedCooperativeEEENS5_IJNSA_ILi256EEENSA_ILi128EEENSA_ILi64EEEEEENS_6half_tENS5_IJlSB_lEEESJ_SK_NS4_8TiledMMAINS4_8MMA_AtomIJNS4_4SM904GMMA26MMA_64x128x16_F32F16F16_SSILNSO_5MajorE0ELSQ_0ELNSO_7ScaleInE1ELSR_1EEEEEENS4_6LayoutINS5_IJNSA_ILi2EEESB_SB_EEENS5_IJSB_NSA_ILi0EEESX_EEEEENS5_IJNS4_10UnderscoreES10_S10_EEEEENS4_13SM90_TMA_LOADENS4_14ComposedLayoutINS4_7SwizzleILi3ELi4ELi3EEENS4_18smem_ptr_flag_bitsILi16EEENSU_INS5_IJNSA_ILi8EEESH_EEENS5_IJSH_SB_EEEEEEEvNS4_8identityES13_S1D_vS1E_EENS_8epilogue10collective6detail29Sm90TmaWarpSpecializedAdapterINS1H_15DefaultEpilogueISJ_SK_SK_NS1G_6thread17LinearCombinationISJ_Li1EffLNS1L_9ScaleType4KindE0ELNS_15FloatRoundStyleE2ESJ_EENS1_15EpilogueDefaultEEEEEvvEEEEvNT_6ParamsE:
[----:B------:R-:W0:Y:S01]  /*0000*/  LDC R1, c[0x0][0x28] ;  /* 0x00000a00ff017b82 */ /* 0x000e220000000800 */
[----:B------:R-:W1:Y:S01]  /*0010*/  S2R R18, SR_TID.X ;  /* 0x0000000000127919 */ /* 0x000e620000002100 */
[----:B------:R-:W-:Y:S01]  /*0020*/  ELECT P0, URZ, PT ;  /* 0x00000000003f782f */ /* 0x000fe20003800000 */
[----:B------:R-:W-:Y:S01]  /*0030*/  BSSY B0, `(.L_x_0) ;  /* 0x000000f000007945 */ /* 0x000fe20003800000 */
[--C-:B-1----:R-:W-:Y:S02]  /*0040*/  SHF.R.U32.HI R0, RZ, 0x5, R18.reuse ;  /* 0x00000005ff007819 */ /* 0x102fe40000011612 */
[----:B------:R-:W-:-:S03]  /*0050*/  SHF.R.U32.HI R22, RZ, 0x7, R18 ;  /* 0x00000007ff167819 */ /* 0x000fc60000011612 */
[----:B------:R-:W1:Y:S04]  /*0060*/  SHFL.IDX PT, R5, R0, RZ, 0x1f ;  /* 0x00001fff00057589 */ /* 0x000e6800000e0000 */
[----:B------:R2:W3:Y:S01]  /*0070*/  SHFL.IDX PT, R8, R22, RZ, 0x1f ;  /* 0x00001fff16087589 */ /* 0x0004e200000e0000 */
[----:B-1----:R-:W-:-:S13]  /*0080*/  ISETP.NE.OR P0, PT, R5, RZ, !P0 ;  /* 0x000000ff0500720c */ /* 0x002fda0004705670 */
[----:B0-23--:R-:W-:Y:S05]  /*0090*/  @P0 BRA `(.L_x_1) ;  /* 0x0000000000200947 */ /* 0x00dfea0003800000 */
[----:B------:R-:W-:Y:S02]  /*00a0*/  ULDC.64 UR4, c[0x0][0x198] ;  /* 0x0000660000047ab9 */ /* 0x000fe40000000a00 */
[----:B------:R-:W-:Y:S02]  /*00b0*/  UIADD3 UR6, UP0, UR4, 0xf0, URZ ;  /* 0x000000f004067890 */ /* 0x000fe4000ff1e03f */
[----:B------:R-:W-:Y:S02]  /*00c0*/  UIADD3 UR4, UP1, UR4, 0x1f0, URZ ;  /* 0x000001f004047890 */ /* 0x000fe4000ff3e03f */
[----:B------:R-:W-:Y:S02]  /*00d0*/  UIADD3.X UR7, URZ, UR5, URZ, UP0, !UPT ;  /* 0x000000053f077290 */ /* 0x000fe400087fe43f */
[----:B------:R-:W-:-:S07]  /*00e0*/  UIADD3.X UR5, URZ, UR5, URZ, UP1, !UPT ;  /* 0x000000053f057290 */ /* 0x000fce0008ffe43f */
[----:B------:R0:W-:Y:S02]  /*00f0*/  UTMACCTL.PF [UR6] ;  /* 0x00000000060079b9 */ /* 0x0001e40008040000 */
[----:B------:R0:W-:Y:S02]  /*0100*/  UTMACCTL.PF [UR4] ;  /* 0x00000000040079b9 */ /* 0x0001e40008040000 */
[----:B0-----:R-:W-:Y:S01]  /*0110*/  NOP ;  /* 0x0000000000007918 */ /* 0x001fe20000000000 */
.L_x_1:
[----:B------:R-:W-:Y:S05]  /*0120*/  BSYNC B0 ;  /* 0x0000000000007941 */ /* 0x000fea0003800000 */
.L_x_0:
[----:B------:R-:W0:Y:S02]  /*0130*/  SHFL.IDX PT, R2, R0, RZ, 0x1f ;  /* 0x00001fff00027589 */ /* 0x000e2400000e0000 */
[----:B0-----:R-:W-:-:S13]  /*0140*/  ISETP.NE.AND P0, PT, R2, RZ, PT ;  /* 0x000000ff0200720c */ /* 0x001fda0003f05270 */
[----:B------:R-:W-:Y:S05]  /*0150*/  @P0 BRA `(.L_x_2) ;  /* 0x0000000000580947 */ /* 0x000fea0003800000 */
[----:B------:R-:W0:Y:S01]  /*0160*/  S2UR UR8, SR_CgaCtaId ;  /* 0x00000000000879c3 */ /* 0x000e220000008800 */
[----:B------:R-:W-:Y:S01]  /*0170*/  UMOV UR4, 0x400 ;  /* 0x0000040000047882 */ /* 0x000fe20000000000 */
[----:B------:R-:W-:Y:S01]  /*0180*/  UMOV UR5, 0x1 ;  /* 0x0000000100057882 */ /* 0x000fe20000000000 */
[----:B------:R-:W-:Y:S01]  /*0190*/  UMOV UR6, 0x100 ;  /* 0x0000010000067882 */ /* 0x000fe20000000000 */
[----:B------:R-:W-:Y:S01]  /*01a0*/  ELECT P0, URZ, PT ;  /* 0x00000000003f782f */ /* 0x000fe20003800000 */
[----:B------:R-:W-:-:S04]  /*01b0*/  UIADD3 UR6, -UR6, 0x100000, URZ ;  /* 0x0010000006067890 */ /* 0x000fc8000fffe13f */
[----:B------:R-:W-:Y:S02]  /*01c0*/  USHF.L.U32 UR7, UR6, 0xb, URZ ;  /* 0x0000000b06077899 */ /* 0x000fe4000800063f */
[----:B------:R-:W-:Y:S02]  /*01d0*/  USHF.L.U32 UR6, UR6, 0x1, URZ ;  /* 0x0000000106067899 */ /* 0x000fe4000800063f */
[----:B0-----:R-:W-:Y:S02]  /*01e0*/  ULEA UR8, UR8, UR4, 0x18 ;  /* 0x0000000408087291 */ /* 0x001fe4000f8ec03f */
[----:B------:R-:W-:-:S04]  /*01f0*/  UIADD3 UR4, -UR5, 0x100000, URZ ;  /* 0x0010000005047890 */ /* 0x000fc8000fffe13f */
[----:B------:R-:W-:Y:S02]  /*0200*/  USHF.L.U32 UR5, UR4, 0xb, URZ ;  /* 0x0000000b04057899 */ /* 0x000fe4000800063f */
[----:B------:R-:W-:Y:S01]  /*0210*/  USHF.L.U32 UR4, UR4, 0x1, URZ ;  /* 0x0000000104047899 */ /* 0x000fe2000800063f */
[----:B------:R-:W0:Y:S11]  /*0220*/  FENCE.VIEW.ASYNC.S ;  /* 0x00000000000073c6 */ /* 0x000e360000000000 */
[----:B0-----:R0:W1:Y:S01]  /*0230*/  SYNCS.EXCH.64 URZ, [UR8], UR4 ;  /* 0x00000004083f75b2 */ /* 0x0010620008000100 */
[----:B------:R0:W2:Y:S01]  /*0240*/  SYNCS.EXCH.64 URZ, [UR8+0x20], UR6 ;  /* 0x00002006083f75b2 */ /* 0x0000a20008000100 */
[----:B------:R0:W3:Y:S01]  /*0250*/  SYNCS.EXCH.64 URZ, [UR8+0x8], UR4 ;  /* 0x00000804083f75b2 */ /* 0x0000e20008000100 */
[----:B------:R0:W4:Y:S01]  /*0260*/  SYNCS.EXCH.64 URZ, [UR8+0x28], UR6 ;  /* 0x00002806083f75b2 */ /* 0x0001220008000100 */
[----:B------:R0:W0:Y:S01]  /*0270*/  SYNCS.EXCH.64 URZ, [UR8+0x10], UR4 ;  /* 0x00001004083f75b2 */ /* 0x0000220008000100 */
[----:B------:R0:W0:Y:S01]  /*0280*/  SYNCS.EXCH.64 URZ, [UR8+0x30], UR6 ;  /* 0x00003006083f75b2 */ /* 0x0000220008000100 */
[----:B------:R0:W0:Y:S01]  /*0290*/  SYNCS.EXCH.64 URZ, [UR8+0x18], UR4 ;  /* 0x00001804083f75b2 */ /* 0x0000220008000100 */
[----:B------:R0:W0:Y:S01]  /*02a0*/  SYNCS.EXCH.64 URZ, [UR8+0x38], UR6 ;  /* 0x00003806083f75b2 */ /* 0x0000220008000100 */
[----:B------:R-:W-:Y:S01]  /*02b0*/  NOP ;  /* 0x0000000000007918 */ /* 0x000fe20000000000 */
.L_x_2:
[----:B------:R-:W5:Y:S01]  /*02c0*/  SHFL.IDX PT, R0, R0, RZ, 0x1f ;  /* 0x00001fff00007589 */ /* 0x000f6200000e0000 */
[----:B------:R-:W1:Y:S01]  /*02d0*/  LDC R2, c[0x0][0x65c] ;  /* 0x00019700ff027b82 */ /* 0x000e620000000800 */
[----:B------:R-:W-:Y:S02]  /*02e0*/  ELECT P0, URZ, PT ;  /* 0x00000000003f782f */ /* 0x000fe40003800000 */
[----:B------:R-:W-:Y:S01]  /*02f0*/  SHF.R.S32.HI R6, RZ, 0x1f, R5 ;  /* 0x0000001fff067819 */ /* 0x000fe20000011405 */
[----:B------:R-:W2:Y:S01]  /*0300*/  S2R R3, SR_CTAID.Y ;  /* 0x0000000000037919 */ /* 0x000ea20000002600 */
[----:B0-----:R-:W-:Y:S01]  /*0310*/  UMOV UR4, 0x20 ;  /* 0x0000002000047882 */ /* 0x001fe20000000000 */
[----:B------:R-:W-:Y:S01]  /*0320*/  ISETP.NE.AND P2, PT, R8, RZ, PT ;  /* 0x000000ff0800720c */ /* 0x000fe20003f45270 */
[----:B------:R-:W-:Y:S01]  /*0330*/  NOP ;  /* 0x0000000000007918 */ /* 0x000fe20000000000 */
[----:B------:R-:W0:Y:S01]  /*0340*/  S2R R4, SR_CTAID.X ;  /* 0x0000000000047919 */ /* 0x000e220000002500 */
[----:B------:R-:W-:Y:S01]  /*0350*/  LEA.HI R6, R6, R5, RZ, 0x2 ;  /* 0x0000000506067211 */ /* 0x000fe200078f10ff */
[----:B------:R-:W-:Y:S01]  /*0360*/  NOP ;  /* 0x0000000000007918 */ /* 0x000fe20000000000 */
[----:B-----5:R-:W-:-:S02]  /*0370*/  ISETP.NE.OR P0, PT, R0, RZ, !P0 ;  /* 0x000000ff0000720c */ /* 0x020fc40004705670 */
[----:B-1----:R-:W-:-:S04]  /*0380*/  ISETP.NE.AND P3, PT, R2, 0x1, PT ;  /* 0x000000010200780c */ /* 0x002fc80003f65270 */
[----:B------:R-:W-:Y:S02]  /*0390*/  P2R R0, PR, RZ, 0x8 ;  /* 0x00000008ff007803 */ /* 0x000fe40000000000 */
[----:B------:R-:W-:-:S05]  /*03a0*/  LOP3.LUT R0, R6, 0xfffffffc, RZ, 0xc0, !PT ;  /* 0xfffffffc06007812 */ /* 0x000fca00078ec0ff */
[----:B------:R-:W-:Y:S01]  /*03b0*/  VOTEU.ALL UP0, P0 ;  /* 0x00000000003f7886 */ /* 0x000fe20000000000 */
[----:B------:R-:W-:Y:S01]  /*03c0*/  IMAD.IADD R0, R5, 0x1, -R0 ;  /* 0x0000000105007824 */ /* 0x000fe200078e0a00 */
[----:B------:R-:W0:Y:S01]  /*03d0*/  @P3 LDC R17, c[0x0][0x10] ;  /* 0x00000400ff113b82 */ /* 0x000e220000000800 */
[----:B------:R-:W-:Y:S01]  /*03e0*/  VOTEU.ALL UP1, P0 ;  /* 0x00000000003f7886 */ /* 0x000fe20000020000 */
[----:B--2---:R-:W-:Y:S01]  /*03f0*/  @P3 IMAD.MOV.U32 R6, RZ, RZ, R3 ;  /* 0x000000ffff063224 */ /* 0x004fe200078e0003 */
[----:B------:R-:W-:Y:S01]  /*0400*/  @!UP0 UMOV UR6, 0x400 ;  /* 0x0000040000068882 */ /* 0x000fe20000000000 */
[----:B------:R-:W-:-:S04]  /*0410*/  @!UP0 UIADD3 UR4, -UR4, 0x100000, URZ ;  /* 0x0010000004048890 */ /* 0x000fc8000fffe13f */
[----:B------:R-:W-:Y:S02]  /*0420*/  @!UP0 USHF.L.U32 UR5, UR4, 0xb, URZ ;  /* 0x0000000b04058899 */ /* 0x000fe4000800063f */
[----:B------:R-:W-:Y:S01]  /*0430*/  @!UP0 USHF.L.U32 UR4, UR4, 0x1, URZ ;  /* 0x0000000104048899 */ /* 0x000fe2000800063f */
[----:B------:R-:W-:Y:S02]  /*0440*/  @P3 IMAD.MOV.U32 R7, RZ, RZ, RZ ;  /* 0x000000ffff073224 */ /* 0x000fe400078e00ff */
[----:B------:R-:W-:Y:S01]  /*0450*/  IMAD.MOV.U32 R5, RZ, RZ, RZ ;  /* 0x000000ffff057224 */ /* 0x000fe200078e00ff */
[----:B------:R-:W1:Y:S01]  /*0460*/  @!UP0 S2UR UR7, SR_CgaCtaId ;  /* 0x00000000000789c3 */ /* 0x000e620000008800 */
[----:B------:R-:W-:-:S07]  /*0470*/  @P3 IMAD.MOV.U32 R11, RZ, RZ, RZ ;  /* 0x000000ffff0b3224 */ /* 0x000fce00078e00ff */
[----:B------:R-:W2:Y:S01]  /*0480*/  @!P3 LDC R9, c[0x0][0xc] ;  /* 0x00000300ff09bb82 */ /* 0x000ea20000000800 */
[----:B0-----:R-:W-:-:S04]  /*0490*/  @P3 IMAD.WIDE.U32 R16, R4, R17, R6 ;  /* 0x0000001104103225 */ /* 0x001fc800078e0006 */
[----:B------:R-:W-:Y:S01]  /*04a0*/  @P3 IMAD.IADD R17, R17, 0x1, R11 ;  /* 0x0000000111113824 */ /* 0x000fe200078e020b */
[----:B-1----:R-:W-:Y:S01]  /*04b0*/  @!UP0 ULEA UR6, UR7, UR6, 0x18 ;  /* 0x0000000607068291 */ /* 0x002fe2000f8ec03f */
[----:B------:R-:W-:Y:S01]  /*04c0*/  VOTEU.ALL UP0, P0 ;  /* 0x00000000003f7886 */ /* 0x000fe20000000000 */
[----:B------:R-:W-:-:S04]  /*04d0*/  ISETP.NE.AND P0, PT, R0, 0x3, PT ;  /* 0x000000030000780c */ /* 0x000fc80003f05270 */
[----:B------:R-:W-:Y:S01]  /*04e0*/  ISETP.EQ.OR P0, PT, R0, RZ, !P0 ;  /* 0x000000ff0000720c */ /* 0x000fe20004702670 */
[----:B--2---:R-:W-:-:S03]  /*04f0*/  @!P3 IMAD.WIDE.U32 R6, R9, R3, R4 ;  /* 0x000000030906b225 */ /* 0x004fc600078e0004 */
[C---:B------:R-:W-:Y:S01]  /*0500*/  ISETP.EQ.AND P0, PT, R8.reuse, RZ, P0 ;  /* 0x000000ff0800720c */ /* 0x040fe20000702270 */
[----:B------:R-:W-:Y:S01]  /*0510*/  VIADD R8, R8, 0xffffffff ;  /* 0xffffffff08087836 */ /* 0x000fe20000000000 */
[----:B------:R-:W0:Y:S02]  /*0520*/  FENCE.VIEW.ASYNC.S ;  /* 0x00000000000073c6 */ /* 0x000e240000000000 */
[----:B0-----:R0:W3:Y:S01]  /*0530*/  @!UP0 SYNCS.EXCH.64 URZ, [UR6+0x50], UR4 ;  /* 0x00005004063f85b2 */ /* 0x0010e20008000100 */
[----:B------:R-:W-:Y:S01]  /*0540*/  @!P3 MOV R16, R6 ;  /* 0x000000060010b202 */ /* 0x000fe20000000f00 */
[----:B------:R-:W-:Y:S01]  /*0550*/  @!P3 IMAD.MOV.U32 R17, RZ, RZ, R7 ;  /* 0x000000ffff11b224 */ /* 0x000fe200078e0007 */
[----:B------:R-:W-:Y:S02]  /*0560*/  SEL R19, RZ, 0x1, !P0 ;  /* 0x00000001ff137807 */ /* 0x000fe40004000000 */
[----:B------:R-:W-:-:S04]  /*0570*/  ISETP.GE.U32.AND P1, PT, R8, 0x2, PT ;  /* 0x000000020800780c */ /* 0x000fc80003f26070 */
[----:B------:R-:W-:Y:S01]  /*0580*/  SEL R19, R19, 0x2, P1 ;  /* 0x0000000213137807 */ /* 0x000fe20000800000 */
[----:B------:R0:W3:Y:S01]  /*0590*/  @!UP1 SYNCS.EXCH.64 URZ, [UR6+0x58], UR4 ;  /* 0x00005804063f95b2 */ /* 0x0000e20008000100 */
[----:B------:R-:W-:Y:S01]  /*05a0*/  NOP ;  /* 0x0000000000007918 */ /* 0x000fe20000000000 */
[----:B---34-:R-:W-:Y:S06]  /*05b0*/  BAR.SYNC.DEFER_BLOCKING 0x0 ;  /* 0x0000000000007b1d */ /* 0x018fec0000010000 */
[----:B------:R-:W-:Y:S05]  /*05c0*/  @!P2 BRA `(.L_x_3) ;  /* 0x000000a40080a947 */ /* 0x000fea0003800000 */
[----:B------:R-:W-:-:S13]  /*05d0*/  ISETP.GT.U32.AND P0, PT, R8, 0x1, PT ;  /* 0x000000010800780c */ /* 0x000fda0003f04070 */
[----:B0-----:R-:W-:Y:S05]  /*05e0*/  @P0 EXIT ;  /* 0x000000000000094d */ /* 0x001fea0003800000 */
[----:B------:R-:W-:Y:S01]  /*05f0*/  ULDC.64 UR4, c[0x0][0x650] ;  /* 0x0001940000047ab9 */ /* 0x000fe20000000a00 */
[----:B------:R-:W-:Y:S01]  /*0600*/  PRMT R0, RZ, 0x7610, R0 ;  /* 0x00007610ff007816 */ /* 0x000fe20000000000 */
[----:B------:R-:W-:Y:S01]  /*0610*/  IMAD.MOV.U32 R152, RZ, RZ, -0x1 ;  /* 0xffffffffff987424 */ /* 0x000fe200078e00ff */
[----:B------:R-:W-:Y:S01]  /*0620*/  ISETP.GE.U32.AND P0, PT, R16, UR4, PT ;  /* 0x0000000410007c0c */ /* 0x000fe2000bf06070 */
[----:B------:R-:W-:Y:S02]  /*0630*/  IMAD.MOV.U32 R153, RZ, RZ, -0x1 ;  /* 0xffffffffff997424 */ /* 0x000fe400078e00ff */
[----:B------:R-:W-:Y:S01]  /*0640*/  IMAD.MOV.U32 R23, RZ, RZ, -0x1 ;  /* 0xffffffffff177424 */ /* 0x000fe200078e00ff */
[----:B------:R-:W-:-:S13]  /*0650*/  ISETP.GE.U32.AND.EX P0, PT, R17, UR5, PT, P0 ;  /* 0x0000000511007c0c */ /* 0x000fda000bf06100 */
[----:B------:R-:W-:Y:S05]  /*0660*/  @P0 BRA `(.L_x_4) ;  /* 0x0000000400540947 */ /* 0x000fea0003800000 */
[----:B------:R-:W0:Y:S01]  /*0670*/  LDC.64 R14, c[0x0][0x628] ;  /* 0x00018a00ff0e7b82 */ /* 0x000e220000000a00 */
[----:B------:R-:W-:Y:S02]  /*0680*/  IMAD.MOV.U32 R6, RZ, RZ, R16 ;  /* 0x000000ffff067224 */ /* 0x000fe400078e0010 */
[----:B------:R-:W-:-:S05]  /*0690*/  IMAD.MOV.U32 R7, RZ, RZ, R17 ;  /* 0x000000ffff077224 */ /* 0x000fca00078e0011 */
[----:B------:R-:W1:Y:S08]  /*06a0*/  LDC R0, c[0x0][0x630] ;  /* 0x00018c00ff007b82 */ /* 0x000e700000000800 */
[----:B------:R-:W2:Y:S01]  /*06b0*/  LDC.64 R20, c[0x0][0x620] ;  /* 0x00018800ff147b82 */ /* 0x000ea20000000a00 */
[----:B0-----:R-:W-:-:S04]  /*06c0*/  ISETP.NE.U32.AND P0, PT, R14, RZ, PT ;  /* 0x000000ff0e00720c */ /* 0x001fc80003f05070 */
[----:B------:R-:W-:-:S13]  /*06d0*/  ISETP.NE.AND.EX P0, PT, R15, RZ, PT, P0 ;  /* 0x000000ff0f00720c */ /* 0x000fda0003f05300 */
[----:B-12---:R-:W-:Y:S05]  /*06e0*/  @!P0 BRA `(.L_x_5) ;  /* 0x0000000000288947 */ /* 0x006fea0003800000 */
[----:B------:R-:W0:Y:S02]  /*06f0*/  LDC R11, c[0x0][0x634] ;  /* 0x00018d00ff0b7b82 */ /* 0x000e240000000800 */
[----:B0-----:R-:W-:-:S05]  /*0700*/  IADD3 R11, P0, R16, R11, RZ ;  /* 0x0000000b100b7210 */ /* 0x001fca0007f1e0ff */
[----:B------:R-:W-:-:S04]  /*0710*/  IMAD.X R13, RZ, RZ, R17, P0 ;  /* 0x000000ffff0d7224 */ /* 0x000fc800000e0611 */
[----:B------:R-:W-:-:S04]  /*0720*/  IMAD.WIDE.U32 R6, R13, R14, RZ ;  /* 0x0000000e0d067225 */ /* 0x000fc800078e00ff */
[----:B------:R-:W-:-:S04]  /*0730*/  IMAD.WIDE.U32 R8, P0, R11, R15, R6 ;  /* 0x0000000f0b087225 */ /* 0x000fc80007800006 */
[----:B------:R-:W-:Y:S01]  /*0740*/  IMAD.WIDE.U32 R6, R11, R14, RZ ;  /* 0x0000000e0b067225 */ /* 0x000fe200078e00ff */
[----:B------:R-:W-:-:S03]  /*0750*/  IADD3.X R11, RZ, RZ, RZ, P0, !PT ;  /* 0x000000ffff0b7210 */ /* 0x000fc600007fe4ff */
[----:B------:R-:W-:Y:S01]  /*0760*/  IMAD.MOV.U32 R10, RZ, RZ, R9 ;  /* 0x000000ffff0a7224 */ /* 0x000fe200078e0009 */
[----:B------:R-:W-:-:S05]  /*0770*/  IADD3 RZ, P0, R7, R8, RZ ;  /* 0x0000000807ff7210 */ /* 0x000fca0007f1e0ff */
[----:B------:R-:W-:-:S08]  /*0780*/  IMAD.WIDE.U32.X R6, R13, R15, R10, P0 ;  /* 0x0000000f0d067225 */ /* 0x000fd000000e040a */
.L_x_5:
[-CC-:B------:R-:W-:Y:S01]  /*0790*/  SHF.R.U64 R23, R6, R0.reuse, R7.reuse ;  /* 0x0000000006177219 */ /* 0x180fe20000001207 */
[----:B------:R-:W0:Y:S01]  /*07a0*/  LDC R10, c[0x0][0x618] ;  /* 0x00018600ff0a7b82 */ /* 0x000e220000000800 */
[----:B------:R-:W-:Y:S01]  /*07b0*/  SHF.R.U32.HI R5, RZ, R0, R7 ;  /* 0x00000000ff057219 */ /* 0x000fe20000011607 */
[----:B------:R-:W-:Y:S01]  /*07c0*/  ULDC UR4, c[0x0][0x150] ;  /* 0x0000540000047ab9 */ /* 0x000fe20000000800 */
[----:B------:R-:W-:Y:S02]  /*07d0*/  IADD3 R9, P0, RZ, -R23, RZ ;  /* 0x80000017ff097210 */ /* 0x000fe40007f1e0ff */
[----:B------:R-:W-:-:S03]  /*07e0*/  I2FP.F32.U32 R0, R4 ;  /* 0x0000000400007245 */ /* 0x000fc60000201000 */
[----:B------:R-:W1:Y:S01]  /*07f0*/  LDC.64 R28, c[0x0][0x640] ;  /* 0x00019000ff1c7b82 */ /* 0x000e620000000a00 */
[----:B------:R-:W-:Y:S02]  /*0800*/  IMAD.X R11, RZ, RZ, ~R5, P0 ;  /* 0x000000ffff0b7224 */ /* 0x000fe400000e0e05 */
[----:B------:R-:W-:Y:S01]  /*0810*/  FMUL R0, R0, UR4 ;  /* 0x0000000400007c20 */ /* 0x000fe20008400000 */
[----:B------:R-:W-:Y:S01]  /*0820*/  IMAD.WIDE.U32 R6, R9, R20, R16 ;  /* 0x0000001409067225 */ /* 0x000fe200078e0010 */
[----:B------:R-:W-:-:S03]  /*0830*/  ULDC UR4, c[0x0][0x154] ;  /* 0x0000550000047ab9 */ /* 0x000fc60000000800 */
[----:B------:R-:W-:Y:S01]  /*0840*/  IMAD R8, R11, R20, RZ ;  /* 0x000000140b087224 */ /* 0x000fe200078e02ff */
[----:B------:R-:W2:Y:S01]  /*0850*/  LDC R5, c[0x0][0x144] ;  /* 0x00005100ff057b82 */ /* 0x000ea20000000800 */
[----:B------:R-:W3:Y:S02]  /*0860*/  F2I.U32.TRUNC.NTZ R0, R0 ;  /* 0x0000000000007305 */ /* 0x000ee4000020f000 */
[----:B------:R-:W-:-:S04]  /*0870*/  IMAD R9, R9, R21, R8 ;  /* 0x0000001509097224 */ /* 0x000fc800078e0208 */
[----:B------:R-:W-:Y:S01]  /*0880*/  IMAD.IADD R7, R7, 0x1, R9 ;  /* 0x0000000107077824 */ /* 0x000fe200078e0209 */
[----:B------:R-:W4:Y:S01]  /*0890*/  LDC R12, c[0x0][0x608] ;  /* 0x00018200ff0c7b82 */ /* 0x000f220000000800 */
[----:B------:R-:W-:-:S03]  /*08a0*/  IMAD.MOV.U32 R9, RZ, RZ, -0x1 ;  /* 0xffffffffff097424 */ /* 0x000fc600078e00ff */
[-CC-:B0-----:R-:W-:Y:S02]  /*08b0*/  SHF.R.U64 R20, R6, R10.reuse, R7.reuse ;  /* 0x0000000a06147219 */ /* 0x181fe40000001207 */
[----:B------:R-:W-:Y:S02]  /*08c0*/  I2FP.F32.U32 R6, R3 ;  /* 0x0000000300067245 */ /* 0x000fe40000201000 */
[----:B------:R-:W0:Y:S01]  /*08d0*/  LDC R26, c[0x0][0x658] ;  /* 0x00019600ff1a7b82 */ /* 0x000e220000000800 */
[----:B-1----:R-:W-:Y:S01]  /*08e0*/  ISETP.NE.U32.AND P0, PT, R28, RZ, PT ;  /* 0x000000ff1c00720c */ /* 0x002fe20003f05070 */
[----:B---3--:R-:W-:Y:S01]  /*08f0*/  IMAD.MOV R8, RZ, RZ, -R0 ;  /* 0x000000ffff087224 */ /* 0x008fe200078e0a00 */
[----:B------:R-:W-:Y:S01]  /*0900*/  SHF.R.U32.HI R7, RZ, R10, R7 ;  /* 0x0000000aff077219 */ /* 0x000fe20000011607 */
[----:B------:R-:W-:Y:S01]  /*0910*/  FMUL R6, R6, UR4 ;  /* 0x0000000406067c20 */ /* 0x000fe20008400000 */
[----:B------:R-:W-:-:S03]  /*0920*/  ISETP.NE.AND.EX P0, PT, R29, RZ, PT, P0 ;  /* 0x000000ff1d00720c */ /* 0x000fc60003f05300 */
[----:B------:R-:W1:Y:S01]  /*0930*/  LDC R14, c[0x0][0x148] ;  /* 0x00005200ff0e7b82 */ /* 0x000e620000000800 */
[----:B--2---:R-:W-:-:S07]  /*0940*/  IMAD R0, R5, R8, R4 ;  /* 0x0000000805007224 */ /* 0x004fce00078e0204 */
[----:B------:R-:W2:Y:S01]  /*0950*/  LDC R24, c[0x0][0x600] ;  /* 0x00018000ff187b82 */ /* 0x000ea20000000800 */
[-CC-:B----4-:R-:W-:Y:S02]  /*0960*/  SHF.R.U64 R30, R20, R12.reuse, R7.reuse ;  /* 0x0000000c141e7219 */ /* 0x190fe40000001207 */
[----:B------:R-:W-:Y:S01]  /*0970*/  SHF.R.U32.HI R5, RZ, R12, R7 ;  /* 0x0000000cff057219 */ /* 0x000fe20000011607 */
[----:B------:R-:W-:Y:S01]  /*0980*/  IMAD.MOV.U32 R7, RZ, RZ, 0x1 ;  /* 0x00000001ff077424 */ /* 0x000fe200078e00ff */
[----:B------:R3:W4:Y:S03]  /*0990*/  F2I.U32.TRUNC.NTZ R12, R6 ;  /* 0x00000006000c7305 */ /* 0x000726000020f000 */
[----:B------:R-:W1:Y:S01]  /*09a0*/  LDC R15, c[0x0][0x648] ;  /* 0x00019200ff0f7b82 */ /* 0x000e620000000800 */
[-C--:B0-----:R-:W-:Y:S02]  /*09b0*/  SHF.L.U32 R4, R9, R26.reuse, RZ ;  /* 0x0000001a09047219 */ /* 0x081fe400000006ff */
[----:B------:R-:W-:-:S02]  /*09c0*/  SHF.R.U64 R32, R30, R26, R5 ;  /* 0x0000001a1e207219 */ /* 0x000fc40000001205 */
[----:B------:R-:W-:Y:S02]  /*09d0*/  LOP3.LUT R11, RZ, R4, RZ, 0x33, !PT ;  /* 0x00000004ff0b7212 */ /* 0x000fe400078e33ff */
[-C--:B------:R-:W-:Y:S01]  /*09e0*/  SHF.R.U32.HI R5, RZ, R26.reuse, R5 ;  /* 0x0000001aff057219 */ /* 0x080fe20000011605 */
[----:B------:R-:W0:Y:S01]  /*09f0*/  LDC R21, c[0x0][0x638] ;  /* 0x00018e00ff157b82 */ /* 0x000e220000000800 */
[----:B------:R-:W-:Y:S01]  /*0a00*/  SHF.L.U32 R10, R7, R26, RZ ;  /* 0x0000001a070a7219 */ /* 0x000fe200000006ff */
[----:B------:R-:W-:-:S06]  /*0a10*/  IMAD.MOV.U32 R4, RZ, RZ, R32 ;  /* 0x000000ffff047224 */ /* 0x000fcc00078e0020 */
[----:B------:R-:W0:Y:S01]  /*0a20*/  LDC R152, c[0x0][0x610] ;  /* 0x00018400ff987b82 */ /* 0x000e220000000800 */
[----:B---34-:R-:W-:Y:S05]  /*0a30*/  @!P0 BRA `(.L_x_6) ;  /* 0x0000000000288947 */ /* 0x018fea0003800000 */
[----:B------:R-:W3:Y:S02]  /*0a40*/  LDC R9, c[0x0][0x64c] ;  /* 0x00019300ff097b82 */ /* 0x000ee40000000800 */
[----:B---3--:R-:W-:-:S04]  /*0a50*/  IADD3 R9, P0, R32, R9, RZ ;  /* 0x0000000920097210 */ /* 0x008fc80007f1e0ff */
[----:B------:R-:W-:-:S05]  /*0a60*/  IADD3.X R13, RZ, R5, RZ, P0, !PT ;  /* 0x00000005ff0d7210 */ /* 0x000fca00007fe4ff */
[----:B------:R-:W-:-:S04]  /*0a70*/  IMAD.WIDE.U32 R4, R13, R28, RZ ;  /* 0x0000001c0d047225 */ /* 0x000fc800078e00ff */
[----:B------:R-:W-:-:S04]  /*0a80*/  IMAD.WIDE.U32 R6, P0, R9, R29, R4 ;  /* 0x0000001d09067225 */ /* 0x000fc80007800004 */
[----:B------:R-:W-:-:S04]  /*0a90*/  IMAD.WIDE.U32 R4, R9, R28, RZ ;  /* 0x0000001c09047225 */ /* 0x000fc800078e00ff */
[----:B------:R-:W-:Y:S01]  /*0aa0*/  IMAD.X R9, RZ, RZ, RZ, P0 ;  /* 0x000000ffff097224 */ /* 0x000fe200000e06ff */
[----:B------:R-:W-:Y:S01]  /*0ab0*/  IADD3 RZ, P0, R5, R6, RZ ;  /* 0x0000000605ff7210 */ /* 0x000fe20007f1e0ff */
[----:B------:R-:W-:-:S04]  /*0ac0*/  IMAD.MOV.U32 R8, RZ, RZ, R7 ;  /* 0x000000ffff087224 */ /* 0x000fc800078e0007 */
[----:B------:R-:W-:-:S08]  /*0ad0*/  IMAD.WIDE.U32.X R4, R13, R29, R8, P0 ;  /* 0x0000001d0d047225 */ /* 0x000fd000000e0408 */
.L_x_6:
[----:B-1----:R-:W-:Y:S01]  /*0ae0*/  SHF.R.U64 R4, R4, R15, R5 ;  /* 0x0000000f04047219 */ /* 0x002fe20000001205 */
[----:B--2---:R-:W-:Y:S01]  /*0af0*/  VIADD R5, R24, 0xffffffff ;  /* 0xffffffff18057836 */ /* 0x004fe20000000000 */
[----:B------:R-:W-:Y:S01]  /*0b00*/  LOP3.LUT R11, R30, R11, RZ, 0xc0, !PT ;  /* 0x0000000b1e0b7212 */ /* 0x000fe200078ec0ff */
[----:B------:R-:W-:Y:S02]  /*0b10*/  IMAD.MOV R12, RZ, RZ, -R12 ;  /* 0x000000ffff0c7224 */ /* 0x000fe400078e0a0c */
[----:B------:R-:W-:Y:S01]  /*0b20*/  IMAD.MOV R6, RZ, RZ, -R4 ;  /* 0x000000ffff067224 */ /* 0x000fe200078e0a04 */
[----:B------:R-:W-:Y:S01]  /*0b30*/  LOP3.LUT R5, R20, R5, RZ, 0xc0, !PT ;  /* 0x0000000514057212 */ /* 0x000fe200078ec0ff */
[----:B------:R-:W-:Y:S02]  /*0b40*/  @P3 IMAD R0, R14, R12, R3 ;  /* 0x0000000c0e003224 */ /* 0x000fe400078e0203 */
[----:B------:R-:W-:Y:S02]  /*0b50*/  IMAD R11, R10, R4, R11 ;  /* 0x000000040a0b7224 */ /* 0x000fe400078e020b */
[----:B0-----:R-:W-:-:S02]  /*0b60*/  IMAD R3, R6, R21, R32 ;  /* 0x0000001506037224 */ /* 0x001fc400078e0220 */
[----:B------:R-:W-:Y:S02]  /*0b70*/  IMAD R152, R11, R152, R0 ;  /* 0x000000980b987224 */ /* 0x000fe400078e0200 */
[----:B------:R-:W-:Y:S02]  /*0b80*/  IMAD R3, R3, R24, R5 ;  /* 0x0000001803037224 */ /* 0x000fe400078e0205 */
[----:B------:R-:W-:-:S03]  /*0b90*/  IMAD.MOV.U32 R0, RZ, RZ, 0x1 ;  /* 0x00000001ff007424 */ /* 0x000fc600078e00ff */
[----:B------:R-:W-:Y:S02]  /*0ba0*/  SEL R153, R3, R152, !P3 ;  /* 0x0000009803997207 */ /* 0x000fe40005800000 */
[----:B------:R-:W-:-:S07]  /*0bb0*/  SEL R152, R152, R3, !P3 ;  /* 0x0000000398987207 */ /* 0x000fce0005800000 */
.L_x_4:
[----:B------:R-:W-:-:S08]  /*0bc0*/  NOP ;  /* 0x0000000000007918 */ /* 0x000fd00000000000 */
[----:B------:R-:W0:Y:S02]  /*0bd0*/  USETMAXREG.TRY_ALLOC.CTAPOOL UP0, 0xe8 ;  /* 0x000000e8000079c8 */ /* 0x000e240008000600 */
[----:B0-----:R-:W-:-:S13]  /*0be0*/  PLOP3.LUT P0, PT, PT, PT, UP0, 0x80, 0x0 ;  /* 0x000000000000781c */ /* 0x001fda0003f0f008 */
[----:B------:R-:W-:Y:S05]  /*0bf0*/  @!P0 BRA `(.L_x_4) ;  /* 0xfffffffc00f08947 */ /* 0x000fea000383ffff */
[----:B------:R-:W-:Y:S01]  /*0c00*/  ULDC.64 UR4, c[0x0][0x598] ;  /* 0x0001660000047ab9 */ /* 0x000fe20000000a00 */
[----:B------:R-:W-:Y:S01]  /*0c10*/  ULDC.64 UR36, c[0x0][0x208] ;  /* 0x0000820000247ab9 */ /* 0x000fe20000000a00 */
[----:B------:R-:W-:-:S04]  /*0c20*/  ISETP.NE.U32.AND P0, PT, RZ, UR4, PT ;  /* 0x00000004ff007c0c */ /* 0x000fc8000bf05070 */
[----:B------:R-:W-:-:S13]  /*0c30*/  ISETP.NE.AND.EX P0, PT, RZ, UR5, PT, P0 ;  /* 0x00000005ff007c0c */ /* 0x000fda000bf05300 */
[----:B------:R-:W-:Y:S05]  /*0c40*/  @!P0 BRA `(.L_x_7) ;  /* 0x00000000001c8947 */ /* 0x000fea0003800000 */
[----:B------:R-:W0:Y:S02]  /*0c50*/  LDC.64 R4, c[0x0][0x598] ;  /* 0x00016600ff047b82 */ /* 0x000e240000000a00 */
[----:B0-----:R-:W2:Y:S02]  /*0c60*/  LDG.E.64 R4, desc[UR36][R4.64] ;  /* 0x0000002404047981 */ /* 0x001ea4000c1e1b00 */
[----:B--2---:R-:W-:-:S04]  /*0c70*/  ISETP.NE.U32.AND P0, PT, R4, RZ, PT ;  /* 0x000000ff0400720c */ /* 0x004fc80003f05070 */
[----:B------:R-:W-:-:S13]  /*0c80*/  ISETP.NE.AND.EX P0, PT, R5, RZ, PT, P0 ;  /* 0x000000ff0500720c */ /* 0x000fda0003f05300 */
[----:B------:R-:W-:Y:S05]  /*0c90*/  @!P0 BRA `(.L_x_7) ;  /* 0x0000000000088947 */ /* 0x000fea0003800000 */
[----:B------:R0:W5:Y:S01]  /*0ca0*/  LD.E R154, desc[UR36][R4.64] ;  /* 0x00000024049a7980 */ /* 0x000162000c101900 */
[----:B------:R-:W-:Y:S05]  /*0cb0*/  BRA `(.L_x_8) ;  /* 0x0000000000247947 */ /* 0x000fea0003800000 */
.L_x_7:
[----:B------:R-:W-:Y:S02]  /*0cc0*/  ULDC.64 UR4, c[0x0][0x588] ;  /* 0x0001620000047ab9 */ /* 0x000fe40000000a00 */
[----:B------:R-:W-:-:S04]  /*0cd0*/  ISETP.NE.U32.AND P0, PT, RZ, UR4, PT ;  /* 0x00000004ff007c0c */ /* 0x000fc8000bf05070 */
[----:B------:R-:W-:-:S13]  /*0ce0*/  ISETP.NE.AND.EX P0, PT, RZ, UR5, PT, P0 ;  /* 0x00000005ff007c0c */ /* 0x000fda000bf05300 */
[----:B------:R-:W-:Y:S05]  /*0cf0*/  @!P0 BRA `(.L_x_9) ;  /* 0x00000000000c8947 */ /* 0x000fea0003800000 */
[----:B------:R-:W0:Y:S02]  /*0d00*/  LDC.64 R154, c[0x0][0x588] ;  /* 0x00016200ff9a7b82 */ /* 0x000e240000000a00 */
[----:B0-----:R1:W5:Y:S01]  /*0d10*/  LDG.E R154, desc[UR36][R154.64] ;  /* 0x000000249a9a7981 */ /* 0x001362000c1e1900 */
[----:B------:R-:W-:Y:S05]  /*0d20*/  BRA `(.L_x_8) ;  /* 0x0000000000087947 */ /* 0x000fea0003800000 */
.L_x_9:
[----:B------:R-:W-:Y:S02]  /*0d30*/  ULDC UR4, c[0x0][0x580] ;  /* 0x0001600000047ab9 */ /* 0x000fe40000000800 */
[----:B------:R-:W-:-:S07]  /*0d40*/  IMAD.U32 R154, RZ, RZ, UR4 ;  /* 0x00000004ff9a7e24 */ /* 0x000fce000f8e00ff */
.L_x_8:
[----:B------:R-:W-:Y:S02]  /*0d50*/  ULDC.64 UR4, c[0x0][0x5a0] ;  /* 0x0001680000047ab9 */ /* 0x000fe40000000a00 */
[----:B------:R-:W-:-:S04]  /*0d60*/  ISETP.NE.U32.AND P0, PT, RZ, UR4, PT ;  /* 0x00000004ff007c0c */ /* 0x000fc8000bf05070 */
[----:B------:R-:W-:-:S13]  /*0d70*/  ISETP.NE.AND.EX P0, PT, RZ, UR5, PT, P0 ;  /* 0x00000005ff007c0c */ /* 0x000fda000bf05300 */
[----:B------:R-:W-:Y:S05]  /*0d80*/  @!P0 BRA `(.L_x_10) ;  /* 0x00000000001c8947 */ /* 0x000fea0003800000 */
[----:B0-----:R-:W0:Y:S02]  /*0d90*/  LDC.64 R4, c[0x0][0x5a0] ;  /* 0x00016800ff047b82 */ /* 0x001e240000000a00 */
[----:B0-----:R-:W2:Y:S02]  /*0da0*/  LDG.E.64 R4, desc[UR36][R4.64] ;  /* 0x0000002404047981 */ /* 0x001ea4000c1e1b00 */
[----:B--2---:R-:W-:-:S04]  /*0db0*/  ISETP.NE.U32.AND P0, PT, R4, RZ, PT ;  /* 0x000000ff0400720c */ /* 0x004fc80003f05070 */
[----:B------:R-:W-:-:S13]  /*0dc0*/  ISETP.NE.AND.EX P0, PT, R5, RZ, PT, P0 ;  /* 0x000000ff0500720c */ /* 0x000fda0003f05300 */
[----:B------:R-:W-:Y:S05]  /*0dd0*/  @!P0 BRA `(.L_x_10) ;  /* 0x0000000000088947 */ /* 0x000fea0003800000 */
[----:B-1----:R0:W5:Y:S01]  /*0de0*/  LD.E R155, desc[UR36][R4.64] ;  /* 0x00000024049b7980 */ /* 0x002162000c101900 */
[----:B------:R-:W-:Y:S05]  /*0df0*/  BRA `(.L_x_11) ;  /* 0x0000000000247947 */ /* 0x000fea0003800000 */
.L_x_10:
[----:B------:R-:W-:Y:S02]  /*0e00*/  ULDC.64 UR4, c[0x0][0x590] ;  /* 0x0001640000047ab9 */ /* 0x000fe40000000a00 */
[----:B------:R-:W-:-:S04]  /*0e10*/  ISETP.NE.U32.AND P0, PT, RZ, UR4, PT ;  /* 0x00000004ff007c0c */ /* 0x000fc8000bf05070 */
[----:B------:R-:W-:-:S13]  /*0e20*/  ISETP.NE.AND.EX P0, PT, RZ, UR5, PT, P0 ;  /* 0x00000005ff007c0c */ /* 0x000fda000bf05300 */
[----:B------:R-:W-:Y:S05]  /*0e30*/  @!P0 BRA `(.L_x_12) ;  /* 0x00000000000c8947 */ /* 0x000fea0003800000 */
[----:B0-----:R-:W1:Y:S02]  /*0e40*/  LDC.64 R4, c[0x0][0x590] ;  /* 0x00016400ff047b82 */ /* 0x001e640000000a00 */
[----:B-1----:R1:W5:Y:S01]  /*0e50*/  LDG.E R155, desc[UR36][R4.64] ;  /* 0x00000024049b7981 */ /* 0x002362000c1e1900 */
[----:B------:R-:W-:Y:S05]  /*0e60*/  BRA `(.L_x_11) ;  /* 0x0000000000087947 */ /* 0x000fea0003800000 */
.L_x_12:
[----:B------:R-:W-:Y:S02]  /*0e70*/  ULDC UR4, c[0x0][0x584] ;  /* 0x0001610000047ab9 */ /* 0x000fe40000000800 */
[----:B-1----:R-:W-:-:S07]  /*0e80*/  MOV R155, UR4 ;  /* 0x00000004009b7c02 */ /* 0x002fce0008000f00 */
.L_x_11:
[----:B------:R-:W-:-:S13]  /*0e90*/  LOP3.LUT P0, RZ, R0, 0xff, RZ, 0xc0, !PT ;  /* 0x000000ff00ff7812 */ /* 0x000fda000780c0ff */
[----:B------:R-:W-:Y:S05]  /*0ea0*/  @!P0 EXIT ;  /* 0x000000000000894d */ /* 0x000fea0003800000 */
[----:B------:R-:W-:Y:S01]  /*0eb0*/  ULDC UR4, c[0x0][0x28c] ;  /* 0x0000a30000047ab9 */ /* 0x000fe20000000800 */
[----:B------:R-:W-:Y:S01]  /*0ec0*/  LOP3.LUT R164, R19, 0x1, RZ, 0xfc, !PT ;  /* 0x0000000113a47812 */ /* 0x000fe200078efcff */
[----:B------:R-:W-:Y:S01]  /*0ed0*/  UIADD3 UR4, UR4, 0x3f, URZ ;  /* 0x0000003f04047890 */ /* 0x000fe2000fffe03f */
[----:B------:R-:W-:Y:S01]  /*0ee0*/  UMOV UR38, URZ ;  /* 0x0000003f00267c82 */ /* 0x000fe20008000000 */
[----:B------:R-:W-:Y:S02]  /*0ef0*/  UMOV UR39, URZ ;  /* 0x0000003f00277c82 */ /* 0x000fe40008000000 */
[----:B------:R-:W-:-:S04]  /*0f00*/  USHF.R.S32.HI UR5, URZ, 0x1f, UR4 ;  /* 0x0000001f3f057899 */ /* 0x000fc80008011404 */
[----:B------:R-:W-:-:S04]  /*0f10*/  ULEA.HI UR5, UR5, UR4, URZ, 0x6 ;  /* 0x0000000405057291 */ /* 0x000fc8000f8f303f */
[----:B------:R-:W-:-:S12]  /*0f20*/  USHF.R.S32.HI UR40, URZ, 0x6, UR5 ;  /* 0x000000063f287899 */ /* 0x000fd80008011405 */
.L_x_284:
[----:B------:R-:W-:Y:S01]  /*0f30*/  LOP3.LUT R0, R18, 0x80, RZ, 0xc0, !PT ;  /* 0x0000008012007812 */ /* 0x000fe200078ec0ff */
[----:B--2---:R-:W2:Y:S01]  /*0f40*/  S2UR UR7, SR_CgaCtaId ;  /* 0x00000000000779c3 */ /* 0x004ea20000008800 */
[----:B------:R-:W-:Y:S02]  /*0f50*/  UMOV UR6, 0x400 ;  /* 0x0000040000067882 */ /* 0x000fe40000000000 */
[----:B------:R-:W-:-:S06]  /*0f60*/  SHF.R.U32.HI R0, RZ, 0x7, R0 ;  /* 0x00000007ff007819 */ /* 0x000fcc0000011600 */
[----:B---3--:R-:W3:Y:S01]  /*0f70*/  SHFL.IDX PT, R0, R0, RZ, 0x1f ;  /* 0x00001fff00007589 */ /* 0x008ee200000e0000 */
[----:B--2---:R-:W-:Y:S01]  /*0f80*/  ULEA UR42, UR7, UR6, 0x18 ;  /* 0x00000006072a7291 */ /* 0x004fe2000f8ec03f */
[----:B---3--:R-:W-:-:S13]  /*0f90*/  R2UR UR4, R0 ;  /* 0x00000000000472ca */ /* 0x008fda00000e0000 */
[----:B------:R-:W-:-:S04]  /*0fa0*/  ULEA.HI UR5, UR4, UR4, URZ, 0x1 ;  /* 0x0000000404057291 */ /* 0x000fc8000f8f083f */
[----:B------:R-:W-:-:S04]  /*0fb0*/  ULOP3.LUT UR5, UR5, 0x7fffe, URZ, 0xc0, !UPT ;  /* 0x0007fffe05057892 */ /* 0x000fc8000f8ec03f */
[----:B------:R-:W-:-:S03]  /*0fc0*/  UIADD3 UR5, UR4, -UR5, URZ ;  /* 0x8000000504057290 */ /* 0x000fc6000fffe03f */
[----:B------:R-:W-:Y:S01]  /*0fd0*/  ULDC UR4, c[0x0][0x28c] ;  /* 0x0000a30000047ab9 */ /* 0x000fe20000000800 */
[----:B------:R-:W-:Y:S01]  /*0fe0*/  ULEA UR5, UR5, UR42, 0xd ;  /* 0x0000002a05057291 */ /* 0x000fe2000f8e683f */
[----:B------:R-:W-:-:S03]  /*0ff0*/  ISETP.LT.AND P0, PT, RZ, UR4, PT ;  /* 0x00000004ff007c0c */ /* 0x000fc6000bf01270 */
[----:B------:R-:W-:-:S04]  /*1000*/  UIADD3 UR5, UR5, 0x100, URZ ;  /* 0x0000010005057890 */ /* 0x000fc8000fffe03f */
[----:B------:R-:W-:-:S04]  /*1010*/  USHF.R.U32.HI UR5, URZ, 0x4, UR5 ;  /* 0x000000043f057899 */ /* 0x000fc80008011605 */
[----:B------:R-:W-:Y:S02]  /*1020*/  ULOP3.LUT UR41, UR5, 0x3fff, URZ, 0xc0, !UPT ;  /* 0x00003fff05297892 */ /* 0x000fe4000f8ec03f */
[----:B-1--45:R-:W-:Y:S10]  /*1030*/  @P0 BRA `(.L_x_13) ;  /* 0x0000000000400947 */ /* 0x032ff40003800000 */
[----:B------:R-:W-:Y:S01]  /*1040*/  MOV R0, 0x0 ;  /* 0x0000000000007802 */ /* 0x000fe20000000f00 */
[----:B------:R-:W-:Y:S01]  /*1050*/  ULDC.64 UR4, c[0x4][0x68] ;  /* 0x01001a0000047ab9 */ /* 0x000fe20000000a00 */
[----:B------:R-:W-:Y:S01]  /*1060*/  ULDC.64 UR6, c[0x4][0x8] ;  /* 0x0100020000067ab9 */ /* 0x000fe20000000a00 */
[----:B01----:R-:W-:Y:S01]  /*1070*/  IMAD.U32 R4, RZ, RZ, UR4 ;  /* 0x00000004ff047e24 */ /* 0x003fe2000f8e00ff */
[----:B------:R0:W1:Y:S01]  /*1080*/  LDC.64 R14, c[0x4][R0] ;  /* 0x01000000000e7b82 */ /* 0x0000620000000a00 */
[----:B------:R-:W-:Y:S01]  /*1090*/  IMAD.U32 R5, RZ, RZ, UR5 ;  /* 0x00000005ff057e24 */ /* 0x000fe2000f8e00ff */
[----:B------:R-:W-:Y:S01]  /*10a0*/  ULDC.64 UR4, c[0x4][0x70] ;  /* 0x01001c0000047ab9 */ /* 0x000fe20000000a00 */
[----:B------:R-:W-:Y:S01]  /*10b0*/  IMAD.U32 R10, RZ, RZ, UR6 ;  /* 0x00000006ff0a7e24 */ /* 0x000fe2000f8e00ff */
[----:B------:R-:W-:Y:S01]  /*10c0*/  MOV R12, 0x1 ;  /* 0x00000001000c7802 */ /* 0x000fe20000000f00 */
[----:B------:R-:W-:Y:S02]  /*10d0*/  IMAD.U32 R6, RZ, RZ, UR4 ;  /* 0x00000004ff067e24 */ /* 0x000fe4000f8e00ff */
[----:B------:R-:W-:-:S02]  /*10e0*/  IMAD.U32 R7, RZ, RZ, UR5 ;  /* 0x00000005ff077e24 */ /* 0x000fc4000f8e00ff */
[----:B------:R-:W-:Y:S02]  /*10f0*/  IMAD.U32 R11, RZ, RZ, UR7 ;  /* 0x00000007ff0b7e24 */ /* 0x000fe4000f8e00ff */
[----:B------:R-:W-:Y:S02]  /*1100*/  IMAD.MOV.U32 R8, RZ, RZ, 0x1e1 ;  /* 0x000001e1ff087424 */ /* 0x000fe400078e00ff */
[----:B0-----:R-:W-:-:S07]  /*1110*/  IMAD.MOV.U32 R13, RZ, RZ, RZ ;  /* 0x000000ffff0d7224 */ /* 0x001fce00078e00ff */
[----:B------:R-:W-:-:S07]  /*1120*/  LEPC R20, `(.L_x_13) ;  /* 0x000000001014794e */ /* 0x000fce0000000000 */
[----:B-1---5:R-:W-:Y:S05]  /*1130*/  CALL.ABS.NOINC R14 ;  /* 0x000000000e007343 */ /* 0x022fea0003c00000 */
.L_x_13:
[----:B------:R-:W-:-:S13]  /*1140*/  ISETP.NE.AND P0, PT, R164, 0x3, PT ;  /* 0x00000003a400780c */ /* 0x000fda0003f05270 */
[----:B------:R-:W-:Y:S05]  /*1150*/  @!P0 BRA `(.L_x_14) ;  /* 0x0000000000048947 */ /* 0x000fea0003800000 */
[----:B------:R-:W-:Y:S01]  /*1160*/  BPT.TRAP 0x1 ;  /* 0x000000040000795c */ /* 0x000fe20000300000 */
.L_x_14:
[----:B------:R-:W-:Y:S02]  /*1170*/  IMAD.U32 R3, RZ, RZ, UR39 ;  /* 0x00000027ff037e24 */ /* 0x000fe4000f8e00ff */
[----:B------:R-:W-:-:S03]  /*1180*/  IMAD.U32 R0, RZ, RZ, UR38 ;  /* 0x00000026ff007e24 */ /* 0x000fc6000f8e00ff */
[----:B------:R-:W-:Y:S02]  /*1190*/  LEA R3, R3, UR42, 0x3 ;  /* 0x0000002a03037c11 */ /* 0x000fe4000f8e18ff */
[----:B------:R-:W-:-:S04]  /*11a0*/  SHF.L.U32 R0, R0, 0x1f, RZ ;  /* 0x0000001f00007819 */ /* 0x000fc800000006ff */
[----:B------:R2:W3:Y:S01]  /*11b0*/  SYNCS.PHASECHK.TRANS64.TRYWAIT P1, [R3+URZ], R0 ;  /* 0x00000000030075a7 */ /* 0x0004e2000802017f */
[----:B------:R-:W-:Y:S05]  /*11c0*/  @!P0 BRA `(.L_x_15) ;  /* 0x0000000000048947 */ /* 0x000fea0003800000 */
[----:B------:R-:W-:Y:S01]  /*11d0*/  BPT.TRAP 0x1 ;  /* 0x000000040000795c */ /* 0x000fe20000300000 */
.L_x_15:
[----:B---3--:R-:W-:Y:S05]  /*11e0*/  @P1 BRA `(.L_x_16) ;  /* 0x0000000000081947 */ /* 0x008fea0003800000 */
[----:B------:R-:W3:Y:S02]  /*11f0*/  SYNCS.PHASECHK.TRANS64.TRYWAIT P1, [R3+URZ], R0 ;  /* 0x00000000030075a7 */ /* 0x000ee4000802017f */
[----:B---3--:R-:W-:Y:S05]  /*1200*/  @!P1 BRA `(.L_x_17) ;  /* 0x000000b000009947 */ /* 0x008fea0003800000 */
.L_x_16:
[----:B------:R-:W-:-:S04]  /*1210*/  UISETP.LT.AND UP0, UPT, UR40, 0x1, UPT ;  /* 0x000000012800788c */ /* 0x000fc8000bf01270 */
[----:B------:R-:W-:-:S04]  /*1220*/  USEL UR4, UR40, 0x1, UP0 ;  /* 0x0000000128047887 */ /* 0x000fc80008000000 */
[----:B------:R-:W-:-:S06]  /*1230*/  UIADD3 UR4, UR40, -UR4, URZ ;  /* 0x8000000428047290 */ /* 0x000fcc000fffe03f */
[----:B--23--:R-:W-:Y:S01]  /*1240*/  IMAD.U32 R0, RZ, RZ, UR4 ;  /* 0x00000004ff007e24 */ /* 0x00cfe2000f8e00ff */
[----:B------:R-:W-:Y:S05]  /*1250*/  WARPSYNC.ALL ;  /* 0x0000000000007948 */ /* 0x000fea0003800000 */
[----:B------:R-:W-:Y:S01]  /*1260*/  ISETP.GE.AND P1, PT, R0, 0x1, PT ;  /* 0x000000010000780c */ /* 0x000fe20003f26270 */
[----:B------:R-:W-:Y:S01]  /*1270*/  UIADD3 UR4, UR42, 0x20100, URZ ;  /* 0x000201002a047890 */ /* 0x000fe2000fffe03f */
[----:B------:R-:W-:Y:S01]  /*1280*/  WARPGROUP.ARRIVE ;  /* 0x00000000000079c5 */ /* 0x000fe20000000000 */
[----:B------:R-:W-:Y:S01]  /*1290*/  UMOV UR9, 0x40000040 ;  /* 0x4000004000097882 */ /* 0x000fe20000000000 */
[----:B------:R-:W-:Y:S01]  /*12a0*/  UMOV UR11, 0x40000040 ;  /* 0x40000040000b7882 */ /* 0x000fe20000000000 */
[----:B------:R-:W-:-:S04]  /*12b0*/  USHF.R.U32.HI UR4, URZ, 0x4, UR4 ;  /* 0x000000043f047899 */ /* 0x000fc80008011604 */
[----:B------:R-:W-:Y:S02]  /*12c0*/  ULOP3.LUT UR5, UR4, 0x3fff, URZ, 0xc0, !UPT ;  /* 0x00003fff04057892 */ /* 0x000fe4000f8ec03f */
[----:B------:R-:W-:Y:S02]  /*12d0*/  ULOP3.LUT UR4, UR41, 0x10000, URZ, 0xfc, !UPT ;  /* 0x0001000029047892 */ /* 0x000fe4000f8efc3f */
[----:B------:R-:W-:Y:S02]  /*12e0*/  ULOP3.LUT UR5, UR5, 0x10000, URZ, 0xfc, !UPT ;  /* 0x0001000005057892 */ /* 0x000fe4000f8efc3f */
[----:B------:R-:W-:Y:S02]  /*12f0*/  ULEA UR6, UR39, UR4, 0xb ;  /* 0x0000000427067291 */ /* 0x000fe4000f8e583f */
[----:B------:R-:W-:-:S05]  /*1300*/  ULEA UR7, UR39, UR5, 0xa ;  /* 0x0000000527077291 */ /* 0x000fca000f8e503f */
[----:B------:R-:W-:Y:S02]  /*1310*/  UMOV UR8, UR6 ;  /* 0x0000000600087c82 */ /* 0x000fe40008000000 */
[----:B------:R-:W-:Y:S02]  /*1320*/  UMOV UR10, UR7 ;  /* 0x00000007000a7c82 */ /* 0x000fe40008000000 */
[----:B------:R-:W-:Y:S01]  /*1330*/  HGMMA.64x128x16.F32 R88, gdesc[UR8], RZ, !UPT, gsb0 ;  /* 0x01e00000085879f0 */ /* 0x000fe2000c0008ff */
[----:B------:R-:W-:Y:S01]  /*1340*/  UIADD3 UR8, UR6, 0x400, URZ ;  /* 0x0000040006087890 */ /* 0x000fe2000fffe03f */
[----:B------:R-:W-:Y:S01]  /*1350*/  UMOV UR9, 0x40000040 ;  /* 0x4000004000097882 */ /* 0x000fe20000000000 */
[----:B------:R-:W-:Y:S02]  /*1360*/  WARPGROUP.DEPBAR.LE gsb0, 0x0 ;  /* 0x00008000000079c5 */ /* 0x000fe40000010000 */
[----:B------:R-:W-:-:S07]  /*1370*/  WARPGROUP.ARRIVE ;  /* 0x00000000000079c5 */ /* 0x000fce0000000000 */
[----:B------:R-:W-:Y:S01]  /*1380*/  HGMMA.64x128x16.F32 R24, gdesc[UR8], RZ, !UPT, gsb0 ;  /* 0x01e00000081879f0 */ /* 0x000fe2000c0008ff */
[----:B------:R-:W-:Y:S02]  /*1390*/  UIADD3 UR8, UR6, 0x2, URZ ;  /* 0x0000000206087890 */ /* 0x000fe4000fffe03f */
[----:B------:R-:W-:Y:S01]  /*13a0*/  UIADD3 UR10, UR7, 0x2, URZ ;  /* 0x00000002070a7890 */ /* 0x000fe2000fffe03f */
[----:B------:R-:W-:Y:S01]  /*13b0*/  UMOV UR9, 0x40000040 ;  /* 0x4000004000097882 */ /* 0x000fe20000000000 */
[----:B------:R-:W-:Y:S01]  /*13c0*/  UMOV UR11, 0x40000040 ;  /* 0x40000040000b7882 */ /* 0x000fe20000000000 */
[----:B------:R-:W-:Y:S02]  /*13d0*/  WARPGROUP.DEPBAR.LE gsb0, 0x0 ;  /* 0x00008000000079c5 */ /* 0x000fe40000010000 */
[----:B------:R-:W-:-:S06]  /*13e0*/  WARPGROUP.ARRIVE ;  /* 0x00000000000079c5 */ /* 0x000fcc0000000000 */
[----:B------:R-:W-:Y:S01]  /*13f0*/  HGMMA.64x128x16.F32 R88, gdesc[UR8], R88, gsb0 ;  /* 0x01e00000085879f0 */ /* 0x000fe20008000858 */
[----:B------:R-:W-:Y:S01]  /*1400*/  UIADD3 UR8, UR6, 0x402, URZ ;  /* 0x0000040206087890 */ /* 0x000fe2000fffe03f */
[----:B------:R-:W-:Y:S01]  /*1410*/  UMOV UR9, 0x40000040 ;  /* 0x4000004000097882 */ /* 0x000fe20000000000 */
[----:B------:R-:W-:Y:S02]  /*1420*/  WARPGROUP.DEPBAR.LE gsb0, 0x0 ;  /* 0x00008000000079c5 */ /* 0x000fe40000010000 */
[----:B------:R-:W-:-:S07]  /*1430*/  WARPGROUP.ARRIVE ;  /* 0x00000000000079c5 */ /* 0x000fce0000000000 */
[----:B------:R-:W-:Y:S01]  /*1440*/  HGMMA.64x128x16.F32 R24, gdesc[UR8], R24, gsb0 ;  /* 0x01e00000081879f0 */ /* 0x000fe20008000818 */
        /* <DEDUP_REMOVED lines=23> */
[----:B------:R-:W-:Y:S03]  /*15c0*/  HGMMA.64x128x16.F32 R24, gdesc[UR8], R24, gsb0 ;  /* 0x01e00000081879f0 */ /* 0x000fe60008000818 */
[----:B------:R-:W-:Y:S02]  /*15d0*/  WARPGROUP.DEPBAR.LE gsb0, 0x0 ;  /* 0x00008000000079c5 */ /* 0x000fe40000010000 */
[----:B------:R-:W-:Y:S05]  /*15e0*/  @!P1 BRA `(.L_x_18) ;  /* 0x0000000400689947 */ /* 0x000fea0003800000 */
[----:B------:R-:W-:-:S04]  /*15f0*/  UIADD3 UR6, UR39, 0x1, URZ ;  /* 0x0000000127067890 */ /* 0x000fc8000fffe03f */
[----:B------:R-:W-:-:S04]  /*1600*/  UISETP.NE.AND UP0, UPT, UR6, 0x4, UPT ;  /* 0x000000040600788c */ /* 0x000fc8000bf05270 */
[----:B------:R-:W-:Y:S02]  /*1610*/  USEL UR7, URZ, 0x1, UP0 ;  /* 0x000000013f077887 */ /* 0x000fe40008000000 */
[----:B------:R-:W-:Y:S02]  /*1620*/  USEL UR6, UR6, URZ, UP0 ;  /* 0x0000003f06067287 */ /* 0x000fe40008000000 */
[----:B------:R-:W-:-:S06]  /*1630*/  ULOP3.LUT UR7, UR38, UR7, URZ, 0x3c, !UPT ;  /* 0x0000000726077292 */ /* 0x000fcc000f8e3c3f */
[----:B01----:R-:W-:Y:S01]  /*1640*/  IMAD.U32 R5, RZ, RZ, UR7 ;  /* 0x00000007ff057e24 */ /* 0x003fe2000f8e00ff */
[----:B------:R-:W-:-:S06]  /*1650*/  UMOV UR7, UR39 ;  /* 0x0000002700077c82 */ /* 0x000fcc0008000000 */
.L_x_25:
[----:B01----:R-:W-:Y:S05]  /*1660*/  @!P0 BRA `(.L_x_19) ;  /* 0x0000000000048947 */ /* 0x003fea0003800000 */
[----:B------:R-:W-:Y:S01]  /*1670*/  BPT.TRAP 0x1 ;  /* 0x000000040000795c */ /* 0x000fe20000300000 */
.L_x_19:
[----:B------:R-:W0:Y:S01]  /*1680*/  S2UR UR9, SR_CgaCtaId ;  /* 0x00000000000979c3 */ /* 0x000e220000008800 */
[----:B------:R-:W-:Y:S01]  /*1690*/  UMOV UR8, 0x400 ;  /* 0x0000040000087882 */ /* 0x000fe20000000000 */
[----:B------:R-:W-:Y:S01]  /*16a0*/  SHF.L.U32 R3, R5, 0x1f, RZ ;  /* 0x0000001f05037819 */ /* 0x000fe200000006ff */
[----:B0-----:R-:W-:-:S04]  /*16b0*/  ULEA UR14, UR9, UR8, 0x18 ;  /* 0x00000008090e7291 */ /* 0x001fc8000f8ec03f */
[----:B------:R-:W-:-:S09]  /*16c0*/  ULEA UR8, UR6, UR14, 0x3 ;  /* 0x0000000e06087291 */ /* 0x000fd2000f8e183f */
[----:B------:R0:W1:Y:S01]  /*16d0*/  SYNCS.PHASECHK.TRANS64.TRYWAIT P1, [UR8], R3 ;  /* 0x00000003ff0075a7 */ /* 0x0000620008020148 */
[----:B------:R-:W-:Y:S05]  /*16e0*/  @!P0 BRA `(.L_x_20) ;  /* 0x0000000000048947 */ /* 0x000fea0003800000 */
[----:B------:R-:W-:Y:S01]  /*16f0*/  BPT.TRAP 0x1 ;  /* 0x000000040000795c */ /* 0x000fe20000300000 */
.L_x_20:
[----:B-1----:R-:W-:Y:S05]  /*1700*/  @P1 BRA `(.L_x_21) ;  /* 0x0000000000081947 */ /* 0x002fea0003800000 */
[----:B------:R-:W1:Y:S02]  /*1710*/  SYNCS.PHASECHK.TRANS64.TRYWAIT P1, [UR8], R3 ;  /* 0x00000003ff0075a7 */ /* 0x000e640008020148 */
[----:B-1----:R-:W-:Y:S05]  /*1720*/  @!P1 BRA `(.L_x_22) ;  /* 0x000000a800cc9947 */ /* 0x002fea0003800000 */
.L_x_21:
[----:B------:R-:W-:Y:S01]  /*1730*/  ULEA UR12, UR6, UR4, 0xb ;  /* 0x00000004060c7291 */ /* 0x000fe2000f8e583f */
[----:B------:R-:W-:Y:S01]  /*1740*/  WARPGROUP.ARRIVE ;  /* 0x00000000000079c5 */ /* 0x000fe20000000000 */
[----:B------:R-:W-:Y:S01]  /*1750*/  ULEA UR13, UR6, UR5, 0xa ;  /* 0x00000005060d7291 */ /* 0x000fe2000f8e503f */
[----:B------:R-:W-:Y:S01]  /*1760*/  UMOV UR9, 0x40000040 ;  /* 0x4000004000097882 */ /* 0x000fe20000000000 */
[----:B------:R-:W-:-:S03]  /*1770*/  UMOV UR11, 0x40000040 ;  /* 0x40000040000b7882 */ /* 0x000fc60000000000 */
[----:B------:R-:W-:Y:S02]  /*1780*/  UMOV UR8, UR12 ;  /* 0x0000000c00087c82 */ /* 0x000fe40008000000 */
[----:B------:R-:W-:Y:S02]  /*1790*/  UMOV UR10, UR13 ;  /* 0x0000000d000a7c82 */ /* 0x000fe40008000000 */
        /* <DEDUP_REMOVED lines=44> */
[----:B------:R-:W-:Y:S01]  /*1a60*/  BPT.TRAP 0x1 ;  /* 0x000000040000795c */ /* 0x000fe20000300000 */
.L_x_23:
[----:B------:R-:W-:Y:S01]  /*1a70*/  ULEA UR8, UR7, UR14, 0x3 ;  /* 0x0000000e07087291 */ /* 0x000fe2000f8e183f */
[----:B------:R-:W-:-:S03]  /*1a80*/  ISETP.GT.U32.AND P1, PT, R19, 0x1, PT ;  /* 0x000000011300780c */ /* 0x000fc60003f24070 */
[----:B------:R-:W-:-:S04]  /*1a90*/  UIADD3 UR8, UR8, 0x20, URZ ;  /* 0x0000002008087890 */ /* 0x000fc8000fffe03f */
[----:B------:R-:W-:-:S09]  /*1aa0*/  UPRMT UR8, URZ, 0x654, UR8 ;  /* 0x000006543f087896 */ /* 0x000fd20008000008 */
[----:B------:R-:W-:Y:S01]  /*1ab0*/  SYNCS.ARRIVE.TRANS64.RED.A1T0 RZ, [UR8], RZ ;  /* 0x000000ffffff79a7 */ /* 0x000fe20008100408 */
[----:B------:R-:W-:Y:S05]  /*1ac0*/  @P1 BRA `(.L_x_24) ;  /* 0x0000000000041947 */ /* 0x000fea0003800000 */
[----:B------:R-:W-:Y:S01]  /*1ad0*/  BPT.TRAP 0x1 ;  /* 0x000000040000795c */ /* 0x000fe20000300000 */
.L_x_24:
[----:B------:R-:W-:Y:S01]  /*1ae0*/  UIADD3 UR6, UR6, 0x1, URZ ;  /* 0x0000000106067890 */ /* 0x000fe2000fffe03f */
[C---:B------:R-:W-:Y:S01]  /*1af0*/  ISETP.GT.AND P1, PT, R0.reuse, 0x1, PT ;  /* 0x000000010000780c */ /* 0x040fe20003f24270 */
[----:B------:R-:W-:Y:S01]  /*1b00*/  UIADD3 UR7, UR7, 0x1, URZ ;  /* 0x0000000107077890 */ /* 0x000fe2000fffe03f */
[----:B------:R-:W-:Y:S01]  /*1b10*/  VIADD R0, R0, 0xffffffff ;  /* 0xffffffff00007836 */ /* 0x000fe20000000000 */
[----:B------:R-:W-:Y:S02]  /*1b20*/  UISETP.NE.AND UP0, UPT, UR6, 0x4, UPT ;  /* 0x000000040600788c */ /* 0x000fe4000bf05270 */
[----:B------:R-:W-:Y:S02]  /*1b30*/  UISETP.NE.AND UP1, UPT, UR7, 0x4, UPT ;  /* 0x000000040700788c */ /* 0x000fe4000bf25270 */
[----:B------:R-:W-:Y:S02]  /*1b40*/  USEL UR8, URZ, 0x1, UP0 ;  /* 0x000000013f087887 */ /* 0x000fe40008000000 */
[----:B------:R-:W-:-:S02]  /*1b50*/  USEL UR6, UR6, URZ, UP0 ;  /* 0x0000003f06067287 */ /* 0x000fc40008000000 */
[----:B------:R-:W-:Y:S02]  /*1b60*/  USEL UR7, UR7, URZ, UP1 ;  /* 0x0000003f07077287 */ /* 0x000fe40008800000 */
[----:B------:R-:W-:Y:S01]  /*1b70*/  LOP3.LUT R5, R5, UR8, RZ, 0x3c, !PT ;  /* 0x0000000805057c12 */ /* 0x000fe2000f8e3cff */
[----:B------:R-:W-:Y:S09]  /*1b80*/  @P1 BRA `(.L_x_25) ;  /* 0xfffffff800b41947 */ /* 0x000ff2000383ffff */
.L_x_18:
[----:B------:R-:W2:Y:S02]  /*1b90*/  LDC R0, c[0x0][0x28c] ;  /* 0x0000a300ff007b82 */ /* 0x000ea40000000800 */
[----:B--2---:R-:W-:-:S13]  /*1ba0*/  ISETP.GE.AND P1, PT, R0, 0x1, PT ;  /* 0x000000010000780c */ /* 0x004fda0003f26270 */
[----:B------:R-:W-:Y:S05]  /*1bb0*/  @!P1 BRA `(.L_x_26) ;  /* 0x0000000000409947 */ /* 0x000fea0003800000 */
[----:B------:R-:W-:Y:S05]  /*1bc0*/  @!P0 BRA `(.L_x_27) ;  /* 0x0000000000048947 */ /* 0x000fea0003800000 */
[----:B------:R-:W-:Y:S01]  /*1bd0*/  BPT.TRAP 0x1 ;  /* 0x000000040000795c */ /* 0x000fe20000300000 */
.L_x_27:
[----:B------:R-:W2:Y:S01]  /*1be0*/  S2UR UR6, SR_CgaCtaId ;  /* 0x00000000000679c3 */ /* 0x000ea20000008800 */
[----:B------:R-:W-:Y:S01]  /*1bf0*/  UISETP.LT.AND UP0, UPT, UR40, 0x1, UPT ;  /* 0x000000012800788c */ /* 0x000fe2000bf01270 */
[----:B------:R-:W-:Y:S01]  /*1c00*/  ISETP.GT.U32.AND P0, PT, R19, 0x1, PT ;  /* 0x000000011300780c */ /* 0x000fe20003f04070 */
[----:B------:R-:W-:Y:S02]  /*1c10*/  UMOV UR5, 0x400 ;  /* 0x0000040000057882 */ /* 0x000fe40000000000 */
[----:B------:R-:W-:-:S04]  /*1c20*/  USEL UR4, UR40, 0x1, UP0 ;  /* 0x0000000128047887 */ /* 0x000fc80008000000 */
[----:B------:R-:W-:-:S04]  /*1c30*/  UIADD3 UR4, UR39, UR40, -UR4 ;  /* 0x0000002827047290 */ /* 0x000fc8000fffe804 */
[----:B------:R-:W-:-:S04]  /*1c40*/  USHF.L.U32 UR4, UR4, 0x3, URZ ;  /* 0x0000000304047899 */ /* 0x000fc8000800063f */
[----:B------:R-:W-:Y:S02]  /*1c50*/  ULOP3.LUT UR4, UR4, 0x18, URZ, 0xc0, !UPT ;  /* 0x0000001804047892 */ /* 0x000fe4000f8ec03f */
[----:B--2---:R-:W-:-:S04]  /*1c60*/  ULEA UR5, UR6, UR5, 0x18 ;  /* 0x0000000506057291 */ /* 0x004fc8000f8ec03f */
[----:B------:R-:W-:-:S04]  /*1c70*/  UIADD3 UR4, UR5, 0x20, UR4 ;  /* 0x0000002005047890 */ /* 0x000fc8000fffe004 */
[----:B------:R-:W-:-:S09]  /*1c80*/  UPRMT UR4, URZ, 0x654, UR4 ;  /* 0x000006543f047896 */ /* 0x000fd20008000004 */
[----:B------:R-:W-:Y:S01]  /*1c90*/  SYNCS.ARRIVE.TRANS64.RED.A1T0 RZ, [UR4], RZ ;  /* 0x000000ffffff79a7 */ /* 0x000fe20008100404 */
[----:B------:R-:W-:Y:S05]  /*1ca0*/  @P0 BRA `(.L_x_26) ;  /* 0x0000000000040947 */ /* 0x000fea0003800000 */
[----:B------:R-:W-:Y:S01]  /*1cb0*/  BPT.TRAP 0x1 ;  /* 0x000000040000795c */ /* 0x000fe20000300000 */
.L_x_26:
[----:B------:R-:W2:Y:S01]  /*1cc0*/  LDC R6, c[0x0][0x288] ;  /* 0x0000a200ff067b82 */ /* 0x000ea20000000800 */
[----:B01----:R-:W-:Y:S01]  /*1cd0*/  SHF.R.U32.HI R3, RZ, 0x2, R18 ;  /* 0x00000002ff037819 */ /* 0x003fe20000011612 */
[----:B------:R-:W-:Y:S01]  /*1ce0*/  UIADD3 UR39, UR40, UR39, URZ ;  /* 0x0000002728277290 */ /* 0x000fe2000fffe03f */
[----:B------:R-:W-:Y:S01]  /*1cf0*/  LOP3.LUT R4, R18, 0x60, RZ, 0xc0, !PT ;  /* 0x0000006012047812 */ /* 0x000fe200078ec0ff */
[----:B------:R-:W-:Y:S01]  /*1d00*/  IMAD.SHL.U32 R13, R153, 0x80, RZ ;  /* 0x00000080990d7824 */ /* 0x000fe200078e00ff */
[----:B------:R-:W-:Y:S01]  /*1d10*/  LOP3.LUT R0, R22, 0x1, RZ, 0xc0, !PT ;  /* 0x0000000116007812 */ /* 0x000fe200078ec0ff */
[----:B------:R-:W-:Y:S01]  /*1d20*/  USHF.R.U32.HI UR4, URZ, 0x2, UR39 ;  /* 0x000000023f047899 */ /* 0x000fe20008011627 */
[----:B------:R-:W-:Y:S01]  /*1d30*/  LOP3.LUT R3, R3, 0x7, RZ, 0xc0, !PT ;  /* 0x0000000703037812 */ /* 0x000fe200078ec0ff */
[----:B------:R-:W-:Y:S01]  /*1d40*/  IMAD.SHL.U32 R15, R152, 0x100, RZ ;  /* 0x00000100980f7824 */ /* 0x000fe200078e00ff */
[----:B------:R-:W-:Y:S01]  /*1d50*/  SHF.R.U32.HI R10, RZ, 0x1, R4 ;  /* 0x00000001ff0a7819 */ /* 0x000fe20000011604 */
[----:B------:R-:W-:Y:S01]  /*1d60*/  ULOP3.LUT UR4, UR4, 0x1, URZ, 0xc0, !UPT ;  /* 0x0000000104047892 */ /* 0x000fe2000f8ec03f */
[----:B------:R-:W-:Y:S01]  /*1d70*/  SHF.L.U32 R4, R0, 0x6, RZ ;  /* 0x0000000600047819 */ /* 0x000fe200000006ff */
[----:B------:R-:W-:Y:S01]  /*1d80*/  ULDC UR8, c[0x0][0x284] ;  /* 0x0000a10000087ab9 */ /* 0x000fe20000000800 */
[--C-:B------:R-:W-:Y:S01]  /*1d90*/  IADD3 R5, RZ, -R10, -R3.reuse ;  /* 0x8000000aff057210 */ /* 0x100fe20007ffe803 */
[----:B------:R-:W-:Y:S01]  /*1da0*/  UISETP.GT.U32.AND UP1, UPT, UR39, 0x3, UPT ;  /* 0x000000032700788c */ /* 0x000fe2000bf24070 */
[----:B------:R-:W-:Y:S01]  /*1db0*/  LOP3.LUT R3, R4, 0x40, R3, 0xe2, !PT ;  /* 0x0000004004037812 */ /* 0x000fe200078ee203 */
[----:B------:R-:W-:Y:S01]  /*1dc0*/  UISETP.NE.U32.AND UP0, UPT, UR4, 0x1, UPT ;  /* 0x000000010400788c */ /* 0x000fe2000bf05070 */
[----:B------:R-:W-:Y:S01]  /*1dd0*/  LOP3.LUT R4, R18, 0x3, RZ, 0xc0, !PT ;  /* 0x0000000312047812 */ /* 0x000fe200078ec0ff */
[----:B------:R-:W-:Y:S01]  /*1de0*/  ULDC.64 UR6, c[0x0][0x5d0] ;  /* 0x0001740000067ab9 */ /* 0x000fe20000000a00 */
[----:B------:R-:W-:Y:S01]  /*1df0*/  SHF.R.S32.HI R21, RZ, 0x1f, R23 ;  /* 0x0000001fff157819 */ /* 0x000fe20000011417 */
[----:B------:R-:W-:Y:S01]  /*1e00*/  UISETP.LT.U32.AND UP1, UPT, UR40, 0x4, UP1 ;  /* 0x000000042800788c */ /* 0x000fe20008f21070 */
[----:B------:R-:W-:Y:S01]  /*1e10*/  IMAD.WIDE R8, R152, 0x100, RZ ;  /* 0x0000010098087825 */ /* 0x000fe200078e02ff */
[----:B------:R-:W-:Y:S01]  /*1e20*/  UISETP.GT.U32.AND UP0, UPT, UR40, 0x3, !UP0 ;  /* 0x000000032800788c */ /* 0x000fe2000c704070 */
[----:B--2---:R-:W-:-:S02]  /*1e30*/  ISETP.GE.AND P0, PT, R13, R6, PT ;  /* 0x000000060d00720c */ /* 0x004fc40003f06270 */
[----:B------:R-:W-:Y:S01]  /*1e40*/  IMAD R12, R4, -0x2, R6 ;  /* 0xfffffffe040c7824 */ /* 0x000fe200078e0206 */
[----:B------:R-:W-:Y:S01]  /*1e50*/  USEL UR5, URZ, 0x1, !UP1 ;  /* 0x000000013f057887 */ /* 0x000fe2000c800000 */
[----:B------:R-:W-:Y:S01]  /*1e60*/  IMAD.SHL.U32 R6, R18, 0x2, RZ ;  /* 0x0000000212067824 */ /* 0x000fe200078e00ff */
[----:B------:R-:W-:Y:S01]  /*1e70*/  ISETP.GE.OR P0, PT, R15, UR8, P0 ;  /* 0x000000080f007c0c */ /* 0x000fe20008706670 */
[----:B------:R-:W-:Y:S01]  /*1e80*/  IMAD R4, R21, UR6, RZ ;  /* 0x0000000615047c24 */ /* 0x000fe2000f8e02ff */
[----:B------:R-:W-:Y:S01]  /*1e90*/  USEL UR4, URZ, 0x1, !UP0 ;  /* 0x000000013f047887 */ /* 0x000fe2000c000000 */
[----:B------:R-:W-:Y:S01]  /*1ea0*/  IMAD R0, R0, -0x40, R5 ;  /* 0xffffffc000007824 */ /* 0x000fe200078e0205 */
[----:B------:R-:W-:Y:S01]  /*1eb0*/  LOP3.LUT R6, R13, 0x6, R6, 0xf8, !PT ;  /* 0x000000060d067812 */ /* 0x000fe200078ef806 */
[----:B------:R-:W-:Y:S01]  /*1ec0*/  IMAD R11, R23, UR7, R4 ;  /* 0x00000007170b7c24 */ /* 0x000fe2000f8e0204 */
[----:B------:R-:W-:Y:S01]  /*1ed0*/  LOP3.LUT R153, R8, R3, R10, 0xfe, !PT ;  /* 0x0000000308997212 */ /* 0x000fe200078efe0a */
[----:B------:R-:W-:Y:S01]  /*1ee0*/  ULOP3.LUT UR39, UR39, 0x3, URZ, 0xc0, !UPT ;  /* 0x0000000327277892 */ /* 0x000fe2000f8ec03f */
[----:B------:R-:W-:Y:S01]  /*1ef0*/  SHF.R.S32.HI R7, RZ, 0x1f, R6 ;  /* 0x0000001fff077819 */ /* 0x000fe20000011406 */
[----:B------:R-:W-:Y:S01]  /*1f00*/  ULOP3.LUT UR38, UR4, UR38, UR5, 0x96, !UPT ;  /* 0x0000002604267292 */ /* 0x000fe2000f8e9605 */
[----:B------:R-:W-:Y:S01]  /*1f10*/  IADD3 R3, -R15, UR8, R0 ;  /* 0x000000080f037c10 */ /* 0x000fe2000fffe100 */
[----:B------:R-:W-:-:S02]  /*1f20*/  IMAD.IADD R0, R12, 0x1, -R13 ;  /* 0x000000010c007824 */ /* 0x000fc400078e0a0d */
[----:B------:R-:W-:-:S04]  /*1f30*/  IMAD.WIDE.U32 R4, R23, UR6, R6 ;  /* 0x0000000617047c25 */ /* 0x000fc8000f8e0006 */
[----:B------:R-:W-:Y:S01]  /*1f40*/  IMAD.IADD R11, R5, 0x1, R11 ;  /* 0x00000001050b7824 */ /* 0x000fe200078e020b */
[----:B------:R-:W-:Y:S01]  /*1f50*/  MOV R10, R4 ;  /* 0x00000004000a7202 */ /* 0x000fe20000000f00 */
[----:B------:R-:W-:Y:S01]  /*1f60*/  IMAD.MOV.U32 R152, RZ, RZ, -0x1 ;  /* 0xffffffffff987424 */ /* 0x000fe200078e00ff */
[----:B------:R-:W-:Y:S06]  /*1f70*/  @P0 BRA `(.L_x_28) ;  /* 0x00000084006c0947 */ /* 0x000fec0003800000 */
[----:B------:R-:W0:Y:S01]  /*1f80*/  LDC.64 R4, c[0x0][0x5c8] ;  /* 0x00017200ff047b82 */ /* 0x000e220000000a00 */
[----:B-----5:R-:W-:Y:S01]  /*1f90*/  FSETP.NEU.AND P0, PT, R155, RZ, PT ;  /* 0x000000ff9b00720b */ /* 0x020fe20003f0d000 */
[----:B------:R-:W-:Y:S01]  /*1fa0*/  BSSY B0, `(.L_x_28) ;  /* 0x0000858000007945 */ /* 0x000fe20003800000 */
[----:B------:R-:W-:-:S04]  /*1fb0*/  ISETP.GT.AND P3, PT, R3, RZ, PT ;  /* 0x000000ff0300720c */ /* 0x000fc80003f64270 */
[----:B------:R-:W-:Y:S01]  /*1fc0*/  ISETP.GT.AND P1, PT, R0, RZ, P3 ;  /* 0x000000ff0000720c */ /* 0x000fe20001f24270 */
[-C--:B0-----:R-:W-:Y:S02]  /*1fd0*/  IMAD R12, R9, R4.reuse, RZ ;  /* 0x00000004090c7224 */ /* 0x081fe400078e02ff */
[----:B------:R-:W-:-:S04]  /*1fe0*/  IMAD.WIDE.U32 R166, R153, R4, R10 ;  /* 0x0000000499a67225 */ /* 0x000fc800078e000a */
[----:B------:R-:W-:-:S04]  /*1ff0*/  IMAD R11, R153, R5, R12 ;  /* 0x00000005990b7224 */ /* 0x000fc800078e020c */
[----:B------:R-:W-:Y:S01]  /*2000*/  IMAD.IADD R169, R167, 0x1, R11 ;  /* 0x00000001a7a97824 */ /* 0x000fe200078e020b */
[----:B------:R-:W-:Y:S06]  /*2010*/  @!P0 BRA `(.L_x_29) ;  /* 0x00000060000c8947 */ /* 0x000fec0003800000 */
[----:B------:R-:W0:Y:S01]  /*2020*/  LDC.64 R12, c[0x0][0x5b8] ;  /* 0x00016e00ff0c7b82 */ /* 0x000e220000000a00 */
[----:B------:R-:W-:-:S07]  /*2030*/  ULDC.64 UR4, c[0x0][0x5c0] ;  /* 0x0001700000047ab9 */ /* 0x000fce0000000a00 */
[----:B------:R-:W1:Y:S08]  /*2040*/  LDC.64 R14, c[0x0][0x5b0] ;  /* 0x00016c00ff0e7b82 */ /* 0x000e700000000a00 */
[----:B------:R-:W2:Y:S01]  /*2050*/  LDC.64 R10, c[0x0][0x5a8] ;  /* 0x00016a00ff0a7b82 */ /* 0x000ea20000000a00 */
[----:B0-----:R-:W-:-:S04]  /*2060*/  IMAD R20, R21, R12, RZ ;  /* 0x0000000c15147224 */ /* 0x001fc800078e02ff */
[C---:B------:R-:W-:Y:S02]  /*2070*/  IMAD R13, R23.reuse, R13, R20 ;  /* 0x0000000d170d7224 */ /* 0x040fe400078e0214 */
[----:B------:R-:W-:-:S04]  /*2080*/  IMAD.WIDE.U32 R20, R23, R12, R6 ;  /* 0x0000000c17147225 */ /* 0x000fc800078e0006 */
[----:B-1----:R-:W-:Y:S02]  /*2090*/  IMAD R156, R9, R14, RZ ;  /* 0x0000000e099c7224 */ /* 0x002fe400078e02ff */
[----:B------:R-:W-:Y:S02]  /*20a0*/  IMAD.IADD R157, R21, 0x1, R13 ;  /* 0x00000001159d7824 */ /* 0x000fe400078e020d */
[----:B------:R-:W-:Y:S02]  /*20b0*/  IMAD R167, R153, R15, R156 ;  /* 0x0000000f99a77224 */ /* 0x000fe400078e029c */
[----:B------:R-:W-:-:S04]  /*20c0*/  IMAD.MOV.U32 R156, RZ, RZ, R20 ;  /* 0x000000ffff9c7224 */ /* 0x000fc800078e0014 */
[----:B------:R-:W-:-:S04]  /*20d0*/  IMAD.WIDE.U32 R158, R153, R14, R156 ;  /* 0x0000000e999e7225 */ /* 0x000fc800078e009c */
[----:B------:R-:W-:Y:S01]  /*20e0*/  IMAD.IADD R159, R159, 0x1, R167 ;  /* 0x000000019f9f7824 */ /* 0x000fe200078e02a7 */
[----:B--2---:R-:W-:-:S04]  /*20f0*/  LEA R160, P0, R158, R10, 0x1 ;  /* 0x0000000a9ea07211 */ /* 0x004fc800078008ff */
[----:B------:R-:W-:-:S05]  /*2100*/  LEA.HI.X R161, R158, R11, R159, 0x1, P0 ;  /* 0x0000000b9ea17211 */ /* 0x000fca00000f0c9f */
[----:B------:R-:W2:Y:S01]  /*2110*/  @P1 LDG.E.LTC128B.U16 R165, desc[UR36][R160.64] ;  /* 0x00000024a0a51981 */ /* 0x000ea2000c1e1520 */
[----:B------:R-:W-:Y:S01]  /*2120*/  IMAD.WIDE.U32 R162, R153, R14, R6 ;  /* 0x0000000e99a27225 */ /* 0x000fe200078e0006 */
[----:B------:R-:W-:Y:S01]  /*2130*/  ISETP.GT.AND P2, PT, R0, 0x1, P3 ;  /* 0x000000010000780c */ /* 0x000fe20001f44270 */
[----:B------:R-:W-:Y:S02]  /*2140*/  BSSY B1, `(.L_x_30) ;  /* 0x0000012000017945 */ /* 0x000fe40003800000 */
[----:B------:R-:W-:Y:S02]  /*2150*/  IMAD.IADD R163, R167, 0x1, R163 ;  /* 0x00000001a7a37824 */ /* 0x000fe400078e02a3 */
[----:B------:R-:W-:-:S04]  /*2160*/  IMAD.WIDE.U32 R162, R23, R12, R162 ;  /* 0x0000000c17a27225 */ /* 0x000fc800078e00a2 */
[----:B--2---:R-:W-:-:S05]  /*2170*/  HADD2.F32 R158, -RZ, R165.H0_H0 ;  /* 0x200000a5ff9e7230 */ /* 0x004fca0000004100 */
[----:B------:R-:W-:Y:S01]  /*2180*/  FMUL R159, R158, R155 ;  /* 0x0000009b9e9f7220 */ /* 0x000fe20000400000 */
[----:B------:R-:W-:-:S03]  /*2190*/  LEA R158, P0, R166, UR4, 0x1 ;  /* 0x00000004a69e7c11 */ /* 0x000fc6000f8008ff */
[----:B------:R-:W-:Y:S01]  /*21a0*/  FFMA R159, R88, R154, R159 ;  /* 0x0000009a589f7223 */ /* 0x000fe2000000009f */
[----:B------:R-:W-:-:S04]  /*21b0*/  IMAD.IADD R88, R13, 0x1, R163 ;  /* 0x000000010d587824 */ /* 0x000fc800078e02a3 */
[----:B------:R-:W-:Y:S02]  /*21c0*/  F2FP.F16.F32.PACK_AB R161, RZ, R159 ;  /* 0x0000009fffa1723e */ /* 0x000fe400000000ff */
[----:B------:R-:W-:Y:S02]  /*21d0*/  LEA.HI.X R159, R166, UR5, R169, 0x1, P0 ;  /* 0x00000005a69f7c11 */ /* 0x000fe400080f0ca9 */
[----:B------:R-:W-:Y:S02]  /*21e0*/  PRMT R163, R161, 0x7610, R163 ;  /* 0x00007610a1a37816 */ /* 0x000fe400000000a3 */
[----:B------:R-:W-:-:S03]  /*21f0*/  LEA R160, P0, R162, R10, 0x1 ;  /* 0x0000000aa2a07211 */ /* 0x000fc600078008ff */
[----:B------:R0:W-:Y:S01]  /*2200*/  @P1 STG.E.U16 desc[UR36][R158.64], R163 ;  /* 0x000000a39e001986 */ /* 0x0001e2000c101524 */
[----:B------:R-:W-:Y:S02]  /*2210*/  LEA.HI.X R161, R162, R11, R88, 0x1, P0 ;  /* 0x0000000ba2a17211 */ /* 0x000fe400000f0c58 */
[C---:B------:R-:W-:Y:S02]  /*2220*/  SHF.L.U32 R162, R14.reuse, 0x3, RZ ;  /* 0x000000030ea27819 */ /* 0x040fe400000006ff */
[----:B0-----:R-:W-:Y:S01]  /*2230*/  SHF.L.U64.HI R163, R14, 0x3, R15 ;  /* 0x000000030ea37819 */ /* 0x001fe2000001020f */
[----:B------:R-:W-:Y:S06]  /*2240*/  @!P2 BRA `(.L_x_31) ;  /* 0x000000000004a947 */ /* 0x000fec0003800000 */
[----:B------:R0:W5:Y:S02]  /*2250*/  LDG.E.LTC128B.U16 R165, desc[UR36][R160.64+0x2] ;  /* 0x00000224a0a57981 */ /* 0x000164000c1e1520 */
.L_x_31:
[----:B------:R-:W-:Y:S05]  /*2260*/  BSYNC B1 ;  /* 0x0000000000017941 */ /* 0x000fea0003800000 */
.L_x_30:
[----:B-----5:R-:W-:Y:S01]  /*2270*/  HADD2.F32 R88, -RZ, R165.H0_H0 ;  /* 0x200000a5ff587230 */ /* 0x020fe20000004100 */
[----:B------:R-:W-:Y:S01]  /*2280*/  ISETP.GT.AND P0, PT, R3, 0x8, PT ;  /* 0x000000080300780c */ /* 0x000fe20003f04270 */
[----:B------:R-:W-:Y:S01]  /*2290*/  IMAD.WIDE.U32 R170, R153, R14, R162 ;  /* 0x0000000e99aa7225 */ /* 0x000fe200078e00a2 */
[----:B------:R-:W-:-:S03]  /*22a0*/  PRMT R172, R165, 0x7610, R172 ;  /* 0x00007610a5ac7816 */ /* 0x000fc600000000ac */
[----:B------:R-:W-:Y:S01]  /*22b0*/  FMUL R88, R88, R155 ;  /* 0x0000009b58587220 */ /* 0x000fe20000400000 */
[----:B------:R-:W-:Y:S01]  /*22c0*/  IMAD.IADD R169, R167, 0x1, R171 ;  /* 0x00000001a7a97824 */ /* 0x000fe200078e02ab */
[----:B------:R-:W-:Y:S02]  /*22d0*/  IADD3 R166, P4, R20, R170, RZ ;  /* 0x000000aa14a67210 */ /* 0x000fe40007f9e0ff */
[----:B------:R-:W-:Y:S01]  /*22e0*/  FFMA R89, R89, R154, R88 ;  /* 0x0000009a59597223 */ /* 0x000fe20000000058 */
[----:B------:R-:W-:Y:S02]  /*22f0*/  ISETP.GT.AND P1, PT, R0, RZ, P0 ;  /* 0x000000ff0000720c */ /* 0x000fe40000724270 */
[----:B------:R-:W-:Y:S01]  /*2300*/  IMAD.X R167, R169, 0x1, R157, P4 ;  /* 0x00000001a9a77824 */ /* 0x000fe200020e069d */
[----:B------:R-:W-:Y:S02]  /*2310*/  LEA R88, P4, R166, R10, 0x1 ;  /* 0x0000000aa6587211 */ /* 0x000fe400078808ff */
[----:B------:R-:W-:-:S02]  /*2320*/  F2FP.F16.F32.PACK_AB R168, RZ, R89 ;  /* 0x00000059ffa8723e */ /* 0x000fc400000000ff */
[----:B------:R-:W-:Y:S02]  /*2330*/  LEA.HI.X R89, R166, R11, R167, 0x1, P4 ;  /* 0x0000000ba6597211 */ /* 0x000fe400020f0ca7 */
[----:B------:R-:W-:-:S05]  /*2340*/  PRMT R171, R168, 0x7610, R171 ;  /* 0x00007610a8ab7816 */ /* 0x000fca00000000ab */
[----:B------:R1:W-:Y:S04]  /*2350*/  @P2 STG.E.U16 desc[UR36][R158.64+0x2], R171 ;  /* 0x000002ab9e002986 */ /* 0x0003e8000c101524 */
[----:B------:R2:W3:Y:S01]  /*2360*/  @P1 LDG.E.LTC128B.U16 R172, desc[UR36][R88.64] ;  /* 0x0000002458ac1981 */ /* 0x0004e2000c1e1520 */
[----:B------:R-:W-:Y:S01]  /*2370*/  IMAD.SHL.U32 R165, R4, 0x10, RZ ;  /* 0x0000001004a57824 */ /* 0x000fe200078e00ff */
[----:B------:R-:W-:Y:S01]  /*2380*/  IADD3 R170, P2, R6, R170, RZ ;  /* 0x000000aa06aa7210 */ /* 0x000fe20007f5e0ff */
[----:B------:R-:W-:Y:S03]  /*2390*/  BSSY B1, `(.L_x_32) ;  /* 0x0000011000017945 */ /* 0x000fe60003800000 */
[----:B------:R-:W-:Y:S01]  /*23a0*/  IADD3 R168, P4, R165, R158, RZ ;  /* 0x0000009ea5a87210 */ /* 0x000fe20007f9e0ff */
[----:B-1----:R-:W-:Y:S01]  /*23b0*/  IMAD.X R171, R7, 0x1, R169, P2 ;  /* 0x0000000107ab7824 */ /* 0x002fe200010e06a9 */
[----:B------:R-:W-:Y:S01]  /*23c0*/  ISETP.GT.AND P2, PT, R0, 0x1, P0 ;  /* 0x000000010000780c */ /* 0x000fe20000744270 */
[----:B------:R-:W-:-:S03]  /*23d0*/  IMAD.WIDE.U32 R170, R23, R12, R170 ;  /* 0x0000000c17aa7225 */ /* 0x000fc600078e00aa */
[----:B--2---:R-:W-:Y:S01]  /*23e0*/  LEA R88, P5, R170, R10, 0x1 ;  /* 0x0000000aaa587211 */ /* 0x004fe200078a08ff */
[----:B---3--:R-:W-:-:S05]  /*23f0*/  HADD2.F32 R166, -RZ, R172.H0_H0 ;  /* 0x200000acffa67230 */ /* 0x008fca0000004100 */
[----:B------:R-:W-:Y:S01]  /*2400*/  FMUL R167, R166, R155 ;  /* 0x0000009ba6a77220 */ /* 0x000fe20000400000 */
[----:B------:R-:W-:-:S03]  /*2410*/  IMAD.IADD R166, R13, 0x1, R171 ;  /* 0x000000010da67824 */ /* 0x000fc600078e02ab */
[----:B------:R-:W-:Y:S01]  /*2420*/  FFMA R90, R90, R154, R167 ;  /* 0x0000009a5a5a7223 */ /* 0x000fe200000000a7 */
[----:B------:R-:W-:Y:S02]  /*2430*/  SHF.L.U64.HI R167, R4, 0x4, R5 ;  /* 0x0000000404a77819 */ /* 0x000fe40000010205 */
[----:B------:R-:W-:Y:S02]  /*2440*/  LEA.HI.X R89, R170, R11, R166, 0x1, P5 ;  /* 0x0000000baa597211 */ /* 0x000fe400028f0ca6 */
[----:B------:R-:W-:Y:S01]  /*2450*/  F2FP.F16.F32.PACK_AB R90, RZ, R90 ;  /* 0x0000005aff5a723e */ /* 0x000fe200000000ff */
[----:B------:R-:W-:-:S05]  /*2460*/  IMAD.X R169, R167, 0x1, R159, P4 ;  /* 0x00000001a7a97824 */ /* 0x000fca00020e069f */
[----:B------:R1:W-:Y:S01]  /*2470*/  @P1 STG.E.U16 desc[UR36][R168.64], R90 ;  /* 0x0000005aa8001986 */ /* 0x0003e2000c101524 */
[----:B------:R-:W-:Y:S05]  /*2480*/  @!P2 BRA `(.L_x_33) ;  /* 0x000000000004a947 */ /* 0x000fea0003800000 */
[----:B------:R2:W5:Y:S02]  /*2490*/  LDG.E.LTC128B.U16 R172, desc[UR36][R88.64+0x2] ;  /* 0x0000022458ac7981 */ /* 0x000564000c1e1520 */
.L_x_33:
[----:B------:R-:W-:Y:S05]  /*24a0*/  BSYNC B1 ;  /* 0x0000000000017941 */ /* 0x000fea0003800000 */
.L_x_32:
[----:B-1---5:R-:W-:Y:S01]  /*24b0*/  HADD2.F32 R90, -RZ, R172.H0_H0 ;  /* 0x200000acff5a7230 */ /* 0x022fe20000004100 */
[----:B------:R-:W-:Y:S01]  /*24c0*/  ISETP.GT.AND P1, PT, R0, 0x8, P3 ;  /* 0x000000080000780c */ /* 0x000fe20001f24270 */
[----:B------:R-:W-:Y:S03]  /*24d0*/  BSSY B1, `(.L_x_34) ;  /* 0x000000a000017945 */ /* 0x000fe60003800000 */
[----:B------:R-:W-:-:S04]  /*24e0*/  FMUL R90, R90, R155 ;  /* 0x0000009b5a5a7220 */ /* 0x000fc80000400000 */
[----:B------:R-:W-:Y:S01]  /*24f0*/  FFMA R90, R91, R154, R90 ;  /* 0x0000009a5b5a7223 */ /* 0x000fe2000000005a */
[----:B------:R-:W-:-:S04]  /*2500*/  @P2 IMAD.MOV.U32 R91, RZ, RZ, R169 ;  /* 0x000000ffff5b2224 */ /* 0x000fc800078e00a9 */
[----:B------:R-:W-:-:S04]  /*2510*/  F2FP.F16.F32.PACK_AB R90, RZ, R90 ;  /* 0x0000005aff5a723e */ /* 0x000fc800000000ff */
[----:B------:R-:W-:Y:S02]  /*2520*/  PRMT R166, R90, 0x7610, R166 ;  /* 0x000076105aa67816 */ /* 0x000fe400000000a6 */
[----:B------:R-:W-:-:S05]  /*2530*/  @P2 MOV R90, R168 ;  /* 0x000000a8005a2202 */ /* 0x000fca0000000f00 */
[----:B------:R1:W-:Y:S01]  /*2540*/  @P2 STG.E.U16 desc[UR36][R90.64+0x2], R166 ;  /* 0x000002a65a002986 */ /* 0x0003e2000c101524 */
[----:B------:R-:W-:Y:S05]  /*2550*/  @!P1 BRA `(.L_x_35) ;  /* 0x0000000000049947 */ /* 0x000fea0003800000 */
[----:B------:R3:W5:Y:S02]  /*2560*/  LDG.E.LTC128B.U16 R172, desc[UR36][R160.64+0x10] ;  /* 0x00001024a0ac7981 */ /* 0x000764000c1e1520 */
.L_x_35:
[----:B------:R-:W-:Y:S05]  /*2570*/  BSYNC B1 ;  /* 0x0000000000017941 */ /* 0x000fea0003800000 */
.L_x_34:
[----:B-1---5:R-:W-:Y:S01]  /*2580*/  HADD2.F32 R90, -RZ, R172.H0_H0 ;  /* 0x200000acff5a7230 */ /* 0x022fe20000004100 */
[----:B------:R-:W-:Y:S01]  /*2590*/  ISETP.GT.AND P2, PT, R0, 0x9, P3 ;  /* 0x000000090000780c */ /* 0x000fe20001f44270 */
[----:B------:R-:W-:Y:S03]  /*25a0*/  BSSY B1, `(.L_x_36) ;  /* 0x000000a000017945 */ /* 0x000fe60003800000 */
[----:B------:R-:W-:Y:S01]  /*25b0*/  FMUL R91, R90, R155 ;  /* 0x0000009b5a5b7220 */ /* 0x000fe20000400000 */
[----:B------:R-:W-:-:S03]  /*25c0*/  @P1 IMAD.MOV.U32 R90, RZ, RZ, R158 ;  /* 0x000000ffff5a1224 */ /* 0x000fc600078e009e */
[----:B------:R-:W-:-:S05]  /*25d0*/  FFMA R91, R92, R154, R91 ;  /* 0x0000009a5c5b7223 */ /* 0x000fca000000005b */
[----:B------:R-:W-:-:S04]  /*25e0*/  F2FP.F16.F32.PACK_AB R91, RZ, R91 ;  /* 0x0000005bff5b723e */ /* 0x000fc800000000ff */
[----:B------:R-:W-:Y:S01]  /*25f0*/  PRMT R92, R91, 0x7610, R92 ;  /* 0x000076105b5c7816 */ /* 0x000fe2000000005c */
[----:B------:R-:W-:-:S05]  /*2600*/  @P1 IMAD.MOV.U32 R91, RZ, RZ, R159 ;  /* 0x000000ffff5b1224 */ /* 0x000fca00078e009f */
[----:B------:R1:W-:Y:S01]  /*2610*/  @P1 STG.E.U16 desc[UR36][R90.64+0x10], R92 ;  /* 0x0000105c5a001986 */ /* 0x0003e2000c101524 */
[----:B------:R-:W-:Y:S05]  /*2620*/  @!P2 BRA `(.L_x_37) ;  /* 0x000000000004a947 */ /* 0x000fea0003800000 */
[----:B------:R4:W5:Y:S02]  /*2630*/  LDG.E.LTC128B.U16 R172, desc[UR36][R160.64+0x12] ;  /* 0x00001224a0ac7981 */ /* 0x000964000c1e1520 */
.L_x_37:
[----:B------:R-:W-:Y:S05]  /*2640*/  BSYNC B1 ;  /* 0x0000000000017941 */ /* 0x000fea0003800000 */
.L_x_36:
[----:B-1---5:R-:W-:Y:S01]  /*2650*/  HADD2.F32 R90, -RZ, R172.H0_H0 ;  /* 0x200000acff5a7230 */ /* 0x022fe20000004100 */
[----:B------:R-:W-:Y:S01]  /*2660*/  ISETP.GT.AND P1, PT, R0, 0x8, P0 ;  /* 0x000000080000780c */ /* 0x000fe20000724270 */
[----:B------:R-:W-:Y:S01]  /*2670*/  @P2 IMAD.MOV.U32 R91, RZ, RZ, R159 ;  /* 0x000000ffff5b2224 */ /* 0x000fe200078e009f */
[----:B------:R-:W-:Y:S02]  /*2680*/  BSSY B1, `(.L_x_38) ;  /* 0x0000009000017945 */ /* 0x000fe40003800000 */
[----:B------:R-:W-:-:S04]  /*2690*/  FMUL R90, R90, R155 ;  /* 0x0000009b5a5a7220 */ /* 0x000fc80000400000 */
[----:B------:R-:W-:-:S05]  /*26a0*/  FFMA R90, R93, R154, R90 ;  /* 0x0000009a5d5a7223 */ /* 0x000fca000000005a */
[----:B------:R-:W-:-:S04]  /*26b0*/  F2FP.F16.F32.PACK_AB R90, RZ, R90 ;  /* 0x0000005aff5a723e */ /* 0x000fc800000000ff */
[----:B------:R-:W-:Y:S01]  /*26c0*/  PRMT R92, R90, 0x7610, R92 ;  /* 0x000076105a5c7816 */ /* 0x000fe2000000005c */
[----:B------:R-:W-:-:S05]  /*26d0*/  @P2 IMAD.MOV.U32 R90, RZ, RZ, R158 ;  /* 0x000000ffff5a2224 */ /* 0x000fca00078e009e */
[----:B------:R1:W-:Y:S01]  /*26e0*/  @P2 STG.E.U16 desc[UR36][R90.64+0x12], R92 ;  /* 0x0000125c5a002986 */ /* 0x0003e2000c101524 */
[----:B------:R-:W-:Y:S05]  /*26f0*/  @!P1 BRA `(.L_x_39) ;  /* 0x0000000000049947 */ /* 0x000fea0003800000 */
[----:B------:R0:W5:Y:S02]  /*2700*/  LDG.E.LTC128B.U16 R172, desc[UR36][R88.64+0x10] ;  /* 0x0000102458ac7981 */ /* 0x000164000c1e1520 */
.L_x_39:
[----:B------:R-:W-:Y:S05]  /*2710*/  BSYNC B1 ;  /* 0x0000000000017941 */ /* 0x000fea0003800000 */
.L_x_38:
[----:B-1---5:R-:W-:Y:S01]  /*2720*/  HADD2.F32 R90, -RZ, R172.H0_H0 ;  /* 0x200000acff5a7230 */ /* 0x022fe20000004100 */
[----:B------:R-:W-:Y:S01]  /*2730*/  ISETP.GT.AND P2, PT, R0, 0x9, P0 ;  /* 0x000000090000780c */ /* 0x000fe20000744270 */
[----:B------:R-:W-:Y:S03]  /*2740*/  BSSY B1, `(.L_x_40) ;  /* 0x000000a000017945 */ /* 0x000fe60003800000 */
[----:B------:R-:W-:Y:S01]  /*2750*/  FMUL R91, R90, R155 ;  /* 0x0000009b5a5b7220 */ /* 0x000fe20000400000 */
[----:B------:R-:W-:-:S03]  /*2760*/  @P1 IMAD.MOV.U32 R90, RZ, RZ, R168 ;  /* 0x000000ffff5a1224 */ /* 0x000fc600078e00a8 */
[----:B------:R-:W-:-:S05]  /*2770*/  FFMA R91, R94, R154, R91 ;  /* 0x0000009a5e5b7223 */ /* 0x000fca000000005b */
[----:B------:R-:W-:-:S04]  /*2780*/  F2FP.F16.F32.PACK_AB R91, RZ, R91 ;  /* 0x0000005bff5b723e */ /* 0x000fc800000000ff */
[----:B------:R-:W-:Y:S02]  /*2790*/  PRMT R92, R91, 0x7610, R92 ;  /* 0x000076105b5c7816 */ /* 0x000fe4000000005c */
[----:B------:R-:W-:-:S05]  /*27a0*/  @P1 MOV R91, R169 ;  /* 0x000000a9005b1202 */ /* 0x000fca0000000f00 */
[----:B------:R1:W-:Y:S01]  /*27b0*/  @P1 STG.E.U16 desc[UR36][R90.64+0x10], R92 ;  /* 0x0000105c5a001986 */ /* 0x0003e2000c101524 */
[----:B------:R-:W-:Y:S05]  /*27c0*/  @!P2 BRA `(.L_x_41) ;  /* 0x000000000004a947 */ /* 0x000fea0003800000 */
[----:B------:R0:W5:Y:S02]  /*27d0*/  LDG.E.LTC128B.U16 R172, desc[UR36][R88.64+0x12] ;  /* 0x0000122458ac7981 */ /* 0x000164000c1e1520 */
.L_x_41:
[----:B------:R-:W-:Y:S05]  /*27e0*/  BSYNC B1 ;  /* 0x0000000000017941 */ /* 0x000fea0003800000 */
.L_x_40:
        /* <DEDUP_REMOVED lines=12> */
.L_x_43:
[----:B------:R-:W-:Y:S05]  /*28b0*/  BSYNC B1 ;  /* 0x0000000000017941 */ /* 0x000fea0003800000 */
.L_x_42:
        /* <DEDUP_REMOVED lines=12> */
.L_x_45:
[----:B------:R-:W-:Y:S05]  /*2980*/  BSYNC B1 ;  /* 0x0000000000017941 */ /* 0x000fea0003800000 */
.L_x_44:
        /* <DEDUP_REMOVED lines=12> */
.L_x_47:
[----:B------:R-:W-:Y:S05]  /*2a50*/  BSYNC B1 ;  /* 0x0000000000017941 */ /* 0x000fea0003800000 */
.L_x_46:
[----:B-1---5:R-:W-:Y:S01]  /*2a60*/  HADD2.F32 R90, -RZ, R172.H0_H0 ;  /* 0x200000acff5a7230 */ /* 0x022fe20000004100 */
[----:B------:R-:W-:Y:S01]  /*2a70*/  ISETP.GT.AND P2, PT, R0, 0x11, P0 ;  /* 0x000000110000780c */ /* 0x000fe20000744270 */
[----:B------:R-:W-:Y:S03]  /*2a80*/  BSSY B1, `(.L_x_48) ;  /* 0x000000a000017945 */ /* 0x000fe60003800000 */
[----:B------:R-:W-:Y:S01]  /*2a90*/  FMUL R91, R90, R155 ;  /* 0x0000009b5a5b7220 */ /* 0x000fe20000400000 */
[----:B------:R-:W-:-:S03]  /*2aa0*/  @P1 MOV R90, R168 ;  /* 0x000000a8005a1202 */ /* 0x000fc60000000f00 */
[----:B------:R-:W-:-:S05]  /*2ab0*/  FFMA R91, R98, R154, R91 ;  /* 0x0000009a625b7223 */ /* 0x000fca000000005b */
[----:B------:R-:W-:-:S04]  /*2ac0*/  F2FP.F16.F32.PACK_AB R91, RZ, R91 ;  /* 0x0000005bff5b723e */ /* 0x000fc800000000ff */
[----:B------:R-:W-:Y:S01]  /*2ad0*/  PRMT R92, R91, 0x7610, R92 ;  /* 0x000076105b5c7816 */ /* 0x000fe2000000005c */
[----:B------:R-:W-:-:S05]  /*2ae0*/  @P1 IMAD.MOV.U32 R91, RZ, RZ, R169 ;  /* 0x000000ffff5b1224 */ /* 0x000fca00078e00a9 */
[----:B------:R1:W-:Y:S01]  /*2af0*/  @P1 STG.E.U16 desc[UR36][R90.64+0x20], R92 ;  /* 0x0000205c5a001986 */ /* 0x0003e2000c101524 */
[----:B------:R-:W-:Y:S05]  /*2b00*/  @!P2 BRA `(.L_x_49) ;  /* 0x000000000004a947 */ /* 0x000fea0003800000 */
[----:B------:R0:W5:Y:S02]  /*2b10*/  LDG.E.LTC128B.U16 R172, desc[UR36][R88.64+0x22] ;  /* 0x0000222458ac7981 */ /* 0x000164000c1e1520 */
.L_x_49:
[----:B------:R-:W-:Y:S05]  /*2b20*/  BSYNC B1 ;  /* 0x0000000000017941 */ /* 0x000fea0003800000 */
.L_x_48:
        /* <DEDUP_REMOVED lines=12> */
.L_x_51:
[----:B------:R-:W-:Y:S05]  /*2bf0*/  BSYNC B1 ;  /* 0x0000000000017941 */ /* 0x000fea0003800000 */
.L_x_50:
        /* <DEDUP_REMOVED lines=12> */
.L_x_53:
[----:B------:R-:W-:Y:S05]  /*2cc0*/  BSYNC B1 ;  /* 0x0000000000017941 */ /* 0x000fea0003800000 */
.L_x_52:
[----:B-1---5:R-:W-:Y:S01]  /*2cd0*/  HADD2.F32 R90, -RZ, R172.H0_H0 ;  /* 0x200000acff5a7230 */ /* 0x022fe20000004100 */
[----:B------:R-:W-:Y:S01]  /*2ce0*/  @P2 MOV R91, R159 ;  /* 0x0000009f005b2202 */ /* 0x000fe20000000f00 */
[----:B------:R-:W-:Y:S01]  /*2cf0*/  BSSY B1, `(.L_x_54) ;  /* 0x000000a000017945 */ /* 0x000fe20003800000 */
[----:B------:R-:W-:Y:S02]  /*2d00*/  ISETP.GT.AND P1, PT, R0, 0x18, P0 ;  /* 0x000000180000780c */ /* 0x000fe40000724270 */
        /* <DEDUP_REMOVED lines=8> */
.L_x_55:
[----:B------:R-:W-:Y:S05]  /*2d90*/  BSYNC B1 ;  /* 0x0000000000017941 */ /* 0x000fea0003800000 */
.L_x_54:
        /* <DEDUP_REMOVED lines=12> */
.L_x_57:
[----:B------:R-:W-:Y:S05]  /*2e60*/  BSYNC B1 ;  /* 0x0000000000017941 */ /* 0x000fea0003800000 */
.L_x_56:
        /* <DEDUP_REMOVED lines=12> */
.L_x_59:
[----:B------:R-:W-:Y:S05]  /*2f30*/  BSYNC B1 ;  /* 0x0000000000017941 */ /* 0x000fea0003800000 */
.L_x_58:
        /* <DEDUP_REMOVED lines=12> */
.L_x_61:
[----:B------:R-:W-:Y:S05]  /*3000*/  BSYNC B1 ;  /* 0x0000000000017941 */ /* 0x000fea0003800000 */
.L_x_60:
[----:B-1---5:R-:W-:Y:S01]  /*3010*/  HADD2.F32 R90, -RZ, R172.H0_H0 ;  /* 0x200000acff5a7230 */ /* 0x022fe20000004100 */
[----:B------:R-:W-:Y:S01]  /*3020*/  ISETP.GT.AND P1, PT, R0, 0x20, P0 ;  /* 0x000000200000780c */ /* 0x000fe20000724270 */
[----:B------:R-:W-:Y:S01]  /*3030*/  @P2 IMAD.MOV.U32 R91, RZ, RZ, R159 ;  /* 0x000000ffff5b2224 */ /* 0x000fe200078e009f */
[----:B------:R-:W-:Y:S02]  /*3040*/  BSSY B1, `(.L_x_62) ;  /* 0x0000009000017945 */ /* 0x000fe40003800000 */
[----:B------:R-:W-:-:S04]  /*3050*/  FMUL R90, R90, R155 ;  /* 0x0000009b5a5a7220 */ /* 0x000fc80000400000 */
[----:B------:R-:W-:-:S05]  /*3060*/  FFMA R90, R105, R154, R90 ;  /* 0x0000009a695a7223 */ /* 0x000fca000000005a */
[----:B------:R-:W-:-:S04]  /*3070*/  F2FP.F16.F32.PACK_AB R90, RZ, R90 ;  /* 0x0000005aff5a723e */ /* 0x000fc800000000ff */
[----:B------:R-:W-:Y:S02]  /*3080*/  PRMT R92, R90, 0x7610, R92 ;  /* 0x000076105a5c7816 */ /* 0x000fe4000000005c */
[----:B------:R-:W-:-:S05]  /*3090*/  @P2 MOV R90, R158 ;  /* 0x0000009e005a2202 */ /* 0x000fca0000000f00 */
[----:B------:R1:W-:Y:S01]  /*30a0*/  @P2 STG.E.U16 desc[UR36][R90.64+0x42], R92 ;  /* 0x0000425c5a002986 */ /* 0x0003e2000c101524 */
[----:B------:R-:W-:Y:S05]  /*30b0*/  @!P1 BRA `(.L_x_63) ;  /* 0x0000000000049947 */ /* 0x000fea0003800000 */
[----:B------:R0:W5:Y:S02]  /*30c0*/  LDG.E.LTC128B.U16 R172, desc[UR36][R88.64+0x40] ;  /* 0x0000402458ac7981 */ /* 0x000164000c1e1520 */
.L_x_63:
[----:B------:R-:W-:Y:S05]  /*30d0*/  BSYNC B1 ;  /* 0x0000000000017941 */ /* 0x000fea0003800000 */
.L_x_62:
        /* <DEDUP_REMOVED lines=12> */
.L_x_65:
[----:B------:R-:W-:Y:S05]  /*31a0*/  BSYNC B1 ;  /* 0x0000000000017941 */ /* 0x000fea0003800000 */
.L_x_64:
        /* <DEDUP_REMOVED lines=12> */
.L_x_67:
[----:B------:R-:W-:Y:S05]  /*3270*/  BSYNC B1 ;  /* 0x0000000000017941 */ /* 0x000fea0003800000 */
.L_x_66:
        /* <DEDUP_REMOVED lines=12> */
.L_x_69:
[----:B------:R-:W-:Y:S05]  /*3340*/  BSYNC B1 ;  /* 0x0000000000017941 */ /* 0x000fea0003800000 */
.L_x_68:
        /* <DEDUP_REMOVED lines=12> */
.L_x_71:
[----:B------:R-:W-:Y:S05]  /*3410*/  BSYNC B1 ;  /* 0x0000000000017941 */ /* 0x000fea0003800000 */
.L_x_70:
        /* <DEDUP_REMOVED lines=12> */
.L_x_73:
[----:B------:R-:W-:Y:S05]  /*34e0*/  BSYNC B1 ;  /* 0x0000000000017941 */ /* 0x000fea0003800000 */
.L_x_72:
        /* <DEDUP_REMOVED lines=12> */
.L_x_75:
[----:B------:R-:W-:Y:S05]  /*35b0*/  BSYNC B1 ;  /* 0x0000000000017941 */ /* 0x000fea0003800000 */
.L_x_74:
        /* <DEDUP_REMOVED lines=12> */
.L_x_77:
[----:B------:R-:W-:Y:S05]  /*3680*/  BSYNC B1 ;  /* 0x0000000000017941 */ /* 0x000fea0003800000 */
.L_x_76:
        /* <DEDUP_REMOVED lines=12> */
.L_x_79:
[----:B------:R-:W-:Y:S05]  /*3750*/  BSYNC B1 ;  /* 0x0000000000017941 */ /* 0x000fea0003800000 */
.L_x_78:
        /* <DEDUP_REMOVED lines=12> */
.L_x_81:
[----:B------:R-:W-:Y:S05]  /*3820*/  BSYNC B1 ;  /* 0x0000000000017941 */ /* 0x000fea0003800000 */
.L_x_80:
        /* <DEDUP_REMOVED lines=12> */
.L_x_83:
[----:B------:R-:W-:Y:S05]  /*38f0*/  BSYNC B1 ;  /* 0x0000000000017941 */ /* 0x000fea0003800000 */
.L_x_82:
        /* <DEDUP_REMOVED lines=12> */
.L_x_85:
[----:B------:R-:W-:Y:S05]  /*39c0*/  BSYNC B1 ;  /* 0x0000000000017941 */ /* 0x000fea0003800000 */
.L_x_84:
        /* <DEDUP_REMOVED lines=12> */
.L_x_87:
[----:B------:R-:W-:Y:S05]  /*3a90*/  BSYNC B1 ;  /* 0x0000000000017941 */ /* 0x000fea0003800000 */
.L_x_86:
        /* <DEDUP_REMOVED lines=12> */
.L_x_89:
[----:B------:R-:W-:Y:S05]  /*3b60*/  BSYNC B1 ;  /* 0x0000000000017941 */ /* 0x000fea0003800000 */
.L_x_88:
        /* <DEDUP_REMOVED lines=12> */
.L_x_91:
[----:B------:R-:W-:Y:S05]  /*3c30*/  BSYNC B1 ;  /* 0x0000000000017941 */ /* 0x000fea0003800000 */
.L_x_90:
        /* <DEDUP_REMOVED lines=12> */
.L_x_93:
[----:B------:R-:W-:Y:S05]  /*3d00*/  BSYNC B1 ;  /* 0x0000000000017941 */ /* 0x000fea0003800000 */
.L_x_92:
        /* <DEDUP_REMOVED lines=12> */
.L_x_95:
[----:B------:R-:W-:Y:S05]  /*3dd0*/  BSYNC B1 ;  /* 0x0000000000017941 */ /* 0x000fea0003800000 */
.L_x_94:
        /* <DEDUP_REMOVED lines=12> */
.L_x_97:
[----:B------:R-:W-:Y:S05]  /*3ea0*/  BSYNC B1 ;  /* 0x0000000000017941 */ /* 0x000fea0003800000 */
.L_x_96:
        /* <DEDUP_REMOVED lines=12> */
.L_x_99:
[----:B------:R-:W-:Y:S05]  /*3f70*/  BSYNC B1 ;  /* 0x0000000000017941 */ /* 0x000fea0003800000 */
.L_x_98:
        /* <DEDUP_REMOVED lines=12> */
.L_x_101:
[----:B------:R-:W-:Y:S05]  /*4040*/  BSYNC B1 ;  /* 0x0000000000017941 */ /* 0x000fea0003800000 */
.L_x_100:
        /* <DEDUP_REMOVED lines=12> */
.L_x_103:
[----:B------:R-:W-:Y:S05]  /*4110*/  BSYNC B1 ;  /* 0x0000000000017941 */ /* 0x000fea0003800000 */
.L_x_102:
        /* <DEDUP_REMOVED lines=12> */
.L_x_105:
[----:B------:R-:W-:Y:S05]  /*41e0*/  BSYNC B1 ;  /* 0x0000000000017941 */ /* 0x000fea0003800000 */
.L_x_104:
        /* <DEDUP_REMOVED lines=12> */
.L_x_107:
[----:B------:R-:W-:Y:S05]  /*42b0*/  BSYNC B1 ;  /* 0x0000000000017941 */ /* 0x000fea0003800000 */
.L_x_106:
        /* <DEDUP_REMOVED lines=12> */
.L_x_109:
[----:B------:R-:W-:Y:S05]  /*4380*/  BSYNC B1 ;  /* 0x0000000000017941 */ /* 0x000fea0003800000 */
.L_x_108:
        /* <DEDUP_REMOVED lines=12> */
.L_x_111:
[----:B------:R-:W-:Y:S05]  /*4450*/  BSYNC B1 ;  /* 0x0000000000017941 */ /* 0x000fea0003800000 */
.L_x_110:
        /* <DEDUP_REMOVED lines=12> */
.L_x_113:
[----:B------:R-:W-:Y:S05]  /*4520*/  BSYNC B1 ;  /* 0x0000000000017941 */ /* 0x000fea0003800000 */
.L_x_112:
        /* <DEDUP_REMOVED lines=12> */
.L_x_115:
[----:B------:R-:W-:Y:S05]  /*45f0*/  BSYNC B1 ;  /* 0x0000000000017941 */ /* 0x000fea0003800000 */
.L_x_114:
        /* <DEDUP_REMOVED lines=12> */
.L_x_117:
[----:B------:R-:W-:Y:S05]  /*46c0*/  BSYNC B1 ;  /* 0x0000000000017941 */ /* 0x000fea0003800000 */
.L_x_116:
        /* <DEDUP_REMOVED lines=12> */
.L_x_119:
[----:B------:R-:W-:Y:S05]  /*4790*/  BSYNC B1 ;  /* 0x0000000000017941 */ /* 0x000fea0003800000 */
.L_x_118:
        /* <DEDUP_REMOVED lines=12> */
.L_x_121:
[----:B------:R-:W-:Y:S05]  /*4860*/  BSYNC B1 ;  /* 0x0000000000017941 */ /* 0x000fea0003800000 */
.L_x_120:
        /* <DEDUP_REMOVED lines=12> */
.L_x_123:
[----:B------:R-:W-:Y:S05]  /*4930*/  BSYNC B1 ;  /* 0x0000000000017941 */ /* 0x000fea0003800000 */
.L_x_122:
        /* <DEDUP_REMOVED lines=12> */
.L_x_125:
[----:B------:R-:W-:Y:S05]  /*4a00*/  BSYNC B1 ;  /* 0x0000000000017941 */ /* 0x000fea0003800000 */
.L_x_124:
        /* <DEDUP_REMOVED lines=12> */
.L_x_127:
[----:B------:R-:W-:Y:S05]  /*4ad0*/  BSYNC B1 ;  /* 0x0000000000017941 */ /* 0x000fea0003800000 */
.L_x_126:
        /* <DEDUP_REMOVED lines=12> */
.L_x_129:
[----:B------:R-:W-:Y:S05]  /*4ba0*/  BSYNC B1 ;  /* 0x0000000000017941 */ /* 0x000fea0003800000 */
.L_x_128:
        /* <DEDUP_REMOVED lines=12> */
.L_x_131:
[----:B------:R-:W-:Y:S05]  /*4c70*/  BSYNC B1 ;  /* 0x0000000000017941 */ /* 0x000fea0003800000 */
.L_x_130:
        /* <DEDUP_REMOVED lines=12> */
.L_x_133:
[----:B------:R-:W-:Y:S05]  /*4d40*/  BSYNC B1 ;  /* 0x0000000000017941 */ /* 0x000fea0003800000 */
.L_x_132:
        /* <DEDUP_REMOVED lines=12> */
.L_x_135:
[----:B------:R-:W-:Y:S05]  /*4e10*/  BSYNC B1 ;  /* 0x0000000000017941 */ /* 0x000fea0003800000 */
.L_x_134:
        /* <DEDUP_REMOVED lines=12> */
.L_x_137:
[----:B------:R-:W-:Y:S05]  /*4ee0*/  BSYNC B1 ;  /* 0x0000000000017941 */ /* 0x000fea0003800000 */
.L_x_136:
        /* <DEDUP_REMOVED lines=12> */
.L_x_139:
[----:B------:R-:W-:Y:S05]  /*4fb0*/  BSYNC B1 ;  /* 0x0000000000017941 */ /* 0x000fea0003800000 */
.L_x_138:
        /* <DEDUP_REMOVED lines=12> */
.L_x_141:
[----:B------:R-:W-:Y:S05]  /*5080*/  BSYNC B1 ;  /* 0x0000000000017941 */ /* 0x000fea0003800000 */
.L_x_140:
        /* <DEDUP_REMOVED lines=12> */
.L_x_143:
[----:B------:R-:W-:Y:S05]  /*5150*/  BSYNC B1 ;  /* 0x0000000000017941 */ /* 0x000fea0003800000 */
.L_x_142:
        /* <DEDUP_REMOVED lines=12> */
.L_x_145:
[----:B------:R-:W-:Y:S05]  /*5220*/  BSYNC B1 ;  /* 0x0000000000017941 */ /* 0x000fea0003800000 */
.L_x_144:
        /* <DEDUP_REMOVED lines=12> */
.L_x_147:
[----:B------:R-:W-:Y:S05]  /*52f0*/  BSYNC B1 ;  /* 0x0000000000017941 */ /* 0x000fea0003800000 */
.L_x_146:
        /* <DEDUP_REMOVED lines=12> */
.L_x_149:
[----:B------:R-:W-:Y:S05]  /*53c0*/  BSYNC B1 ;  /* 0x0000000000017941 */ /* 0x000fea0003800000 */
.L_x_148:
        /* <DEDUP_REMOVED lines=12> */
.L_x_151:
[----:B------:R-:W-:Y:S05]  /*5490*/  BSYNC B1 ;  /* 0x0000000000017941 */ /* 0x000fea0003800000 */
.L_x_150:
[----:B-----5:R-:W-:Y:S01]  /*54a0*/  HADD2.F32 R8, -RZ, R172.H0_H0 ;  /* 0x200000acff087230 */ /* 0x020fe20000004100 */
[----:B------:R-:W-:Y:S01]  /*54b0*/  ISETP.GT.AND P1, PT, R0, 0x79, P0 ;  /* 0x000000790000780c */ /* 0x000fe20000724270 */
[----:B------:R-:W-:Y:S01]  /*54c0*/  BSSY B1, `(.L_x_152) ;  /* 0x000000c000017945 */ /* 0x000fe20003800000 */
[----:B------:R-:W-:Y:S02]  /*54d0*/  IADD3 R153, P0, R153, 0x80, RZ ;  /* 0x0000008099997810 */ /* 0x000fe40007f1e0ff */
[----:B-1----:R-:W-:Y:S01]  /*54e0*/  FMUL R91, R8, R155 ;  /* 0x0000009b085b7220 */ /* 0x002fe20000400000 */
[----:B------:R-:W-:-:S03]  /*54f0*/  @P2 MOV R8, R168 ;  /* 0x000000a800082202 */ /* 0x000fc60000000f00 */
[----:B------:R-:W-:-:S05]  /*5500*/  FFMA R91, R150, R154, R91 ;  /* 0x0000009a965b7223 */ /* 0x000fca000000005b */
[----:B------:R-:W-:-:S04]  /*5510*/  F2FP.F16.F32.PACK_AB R91, RZ, R91 ;  /* 0x0000005bff5b723e */ /* 0x000fc800000000ff */
[----:B------:R-:W-:Y:S01]  /*5520*/  PRMT R90, R91, 0x7610, R90 ;  /* 0x000076105b5a7816 */ /* 0x000fe2000000005a */
[----:B------:R-:W-:Y:S02]  /*5530*/  IMAD.X R91, RZ, RZ, R9, P0 ;  /* 0x000000ffff5b7224 */ /* 0x000fe400000e0609 */
[----:B------:R-:W-:-:S05]  /*5540*/  @P2 IMAD.MOV.U32 R9, RZ, RZ, R169 ;  /* 0x000000ffff092224 */ /* 0x000fca00078e00a9 */
[----:B------:R1:W-:Y:S01]  /*5550*/  @P2 STG.E.U16 desc[UR36][R8.64+0xf0], R90 ;  /* 0x0000f05a08002986 */ /* 0x0003e2000c101524 */
[----:B------:R-:W-:Y:S05]  /*5560*/  @!P1 BRA `(.L_x_153) ;  /* 0x0000000000049947 */ /* 0x000fea0003800000 */
[----:B------:R0:W5:Y:S02]  /*5570*/  LDG.E.LTC128B.U16 R172, desc[UR36][R88.64+0xf2] ;  /* 0x0000f22458ac7981 */ /* 0x000164000c1e1520 */
.L_x_153:
[----:B------:R-:W-:Y:S05]  /*5580*/  BSYNC B1 ;  /* 0x0000000000017941 */ /* 0x000fea0003800000 */
.L_x_152:
[----:B-1---5:R-:W-:Y:S01]  /*5590*/  HADD2.F32 R8, -RZ, R172.H0_H0 ;  /* 0x200000acff087230 */ /* 0x022fe20000004100 */
[----:B------:R-:W-:Y:S01]  /*55a0*/  ISETP.GT.AND P0, PT, R3, 0x80, PT ;  /* 0x000000800300780c */ /* 0x000fe20003f04270 */
[----:B------:R-:W-:-:S03]  /*55b0*/  IMAD R90, R91, R14, RZ ;  /* 0x0000000e5b5a7224 */ /* 0x000fc600078e02ff */
[----:B0-2---:R-:W-:Y:S01]  /*55c0*/  FMUL R88, R8, R155 ;  /* 0x0000009b08587220 */ /* 0x005fe20000400000 */
[C---:B------:R-:W-:Y:S01]  /*55d0*/  IMAD R97, R153.reuse, R15, R90 ;  /* 0x0000000f99617224 */ /* 0x040fe200078e025a */
[----:B------:R-:W-:Y:S01]  /*55e0*/  ISETP.GT.AND P3, PT, R0, RZ, P0 ;  /* 0x000000ff0000720c */ /* 0x000fe20000764270 */
[----:B------:R-:W-:-:S04]  /*55f0*/  IMAD.WIDE.U32 R8, R153, R14, R156 ;  /* 0x0000000e99087225 */ /* 0x000fc800078e009c */
[----:B------:R-:W-:Y:S01]  /*5600*/  FFMA R151, R151, R154, R88 ;  /* 0x0000009a97977223 */ /* 0x000fe20000000058 */
[----:B------:R-:W-:Y:S01]  /*5610*/  IMAD.IADD R9, R9, 0x1, R97 ;  /* 0x0000000109097824 */ /* 0x000fe200078e0261 */
[----:B------:R-:W-:-:S03]  /*5620*/  LEA R88, P2, R8, R10, 0x1 ;  /* 0x0000000a08587211 */ /* 0x000fc600078408ff */
[----:B------:R-:W-:Y:S02]  /*5630*/  F2FP.F16.F32.PACK_AB R151, RZ, R151 ;  /* 0x00000097ff97723e */ /* 0x000fe400000000ff */
[----:B------:R-:W-:-:S03]  /*5640*/  LEA.HI.X R89, R8, R11, R9, 0x1, P2 ;  /* 0x0000000b08597211 */ /* 0x000fc600010f0c09 */
[----:B------:R0:W-:Y:S04]  /*5650*/  @P1 STG.E.U16 desc[UR36][R168.64+0xf2], R151 ;  /* 0x0000f297a8001986 */ /* 0x0001e8000c101524 */
[----:B------:R-:W2:Y:S01]  /*5660*/  @P3 LDG.E.LTC128B.U16 R172, desc[UR36][R88.64] ;  /* 0x0000002458ac3981 */ /* 0x000ea2000c1e1520 */
[----:B------:R-:W-:Y:S01]  /*5670*/  IMAD.WIDE.U32 R8, R153, R14, R6 ;  /* 0x0000000e99087225 */ /* 0x000fe200078e0006 */
[----:B------:R-:W-:Y:S01]  /*5680*/  SHF.L.U64.HI R95, R4, 0x8, R5 ;  /* 0x00000008045f7819 */ /* 0x000fe20000010205 */
[----:B------:R-:W-:Y:S01]  /*5690*/  BSSY B1, `(.L_x_154) ;  /* 0x0000011000017945 */ /* 0x000fe20003800000 */
[----:B------:R-:W-:Y:S01]  /*56a0*/  ISETP.GT.AND P2, PT, R0, 0x1, P0 ;  /* 0x000000010000780c */ /* 0x000fe20000744270 */
[----:B------:R-:W-:Y:S02]  /*56b0*/  IMAD.IADD R9, R97, 0x1, R9 ;  /* 0x0000000161097824 */ /* 0x000fe400078e0209 */
[----:B------:R-:W-:-:S02]  /*56c0*/  IMAD.SHL.U32 R93, R4, 0x100, RZ ;  /* 0x00000100045d7824 */ /* 0x000fc400078e00ff */
[----:B--2---:R-:W-:-:S05]  /*56d0*/  HADD2.F32 R90, -RZ, R172.H0_H0 ;  /* 0x200000acff5a7230 */ /* 0x004fca0000004100 */
[----:B------:R-:W-:Y:S01]  /*56e0*/  FMUL R15, R90, R155 ;  /* 0x0000009b5a0f7220 */ /* 0x000fe20000400000 */
[----:B------:R-:W-:Y:S01]  /*56f0*/  IMAD.WIDE.U32 R90, R23, R12, R8 ;  /* 0x0000000c175a7225 */ /* 0x000fe200078e0008 */
[----:B------:R-:W-:-:S03]  /*5700*/  IADD3 R8, P1, R93, R158, RZ ;  /* 0x0000009e5d087210 */ /* 0x000fc60007f3e0ff */
[----:B------:R-:W-:Y:S01]  /*5710*/  FFMA R15, R24, R154, R15 ;  /* 0x0000009a180f7223 */ /* 0x000fe2000000000f */
[----:B------:R-:W-:Y:S01]  /*5720*/  IMAD.IADD R5, R13, 0x1, R91 ;  /* 0x000000010d057824 */ /* 0x000fe200078e025b */
[C---:B------:R-:W-:Y:S01]  /*5730*/  LEA R4, P4, R90.reuse, R10, 0x1 ;  /* 0x0000000a5a047211 */ /* 0x040fe200078808ff */
[----:B------:R-:W-:Y:S02]  /*5740*/  IMAD.X R9, R95, 0x1, R159, P1 ;  /* 0x000000015f097824 */ /* 0x000fe400008e069f */
[----:B------:R-:W-:Y:S02]  /*5750*/  F2FP.F16.F32.PACK_AB R15, RZ, R15 ;  /* 0x0000000fff0f723e */ /* 0x000fe400000000ff */
[----:B------:R-:W-:-:S03]  /*5760*/  LEA.HI.X R5, R90, R11, R5, 0x1, P4 ;  /* 0x0000000b5a057211 */ /* 0x000fc600020f0c05 */
[----:B------:R0:W-:Y:S01]  /*5770*/  @P3 STG.E.U16 desc[UR36][R8.64], R15 ;  /* 0x0000000f08003986 */ /* 0x0001e2000c101524 */
[----:B------:R-:W-:Y:S05]  /*5780*/  @!P2 BRA `(.L_x_155) ;  /* 0x000000000004a947 */ /* 0x000fea0003800000 */
[----:B------:R1:W5:Y:S02]  /*5790*/  LDG.E.LTC128B.U16 R172, desc[UR36][R4.64+0x2] ;  /* 0x0000022404ac7981 */ /* 0x000364000c1e1520 */
.L_x_155:
[----:B------:R-:W-:Y:S05]  /*57a0*/  BSYNC B1 ;  /* 0x0000000000017941 */ /* 0x000fea0003800000 */
.L_x_154:
[----:B-----5:R-:W-:Y:S01]  /*57b0*/  HADD2.F32 R24, -RZ, R172.H0_H0 ;  /* 0x200000acff187230 */ /* 0x020fe20000004100 */
[----:B------:R-:W-:Y:S01]  /*57c0*/  ISETP.GT.AND P1, PT, R3, 0x88, PT ;  /* 0x000000880300780c */ /* 0x000fe20003f24270 */
[----:B0-----:R-:W-:Y:S01]  /*57d0*/  IMAD.WIDE.U32 R14, R153, R14, R162 ;  /* 0x0000000e990e7225 */ /* 0x001fe200078e00a2 */
[----:B------:R-:W-:Y:S03]  /*57e0*/  BSSY B1, `(.L_x_156) ;  /* 0x000000e000017945 */ /* 0x000fe60003800000 */
[----:B------:R-:W-:Y:S01]  /*57f0*/  FMUL R24, R24, R155 ;  /* 0x0000009b18187220 */ /* 0x000fe20000400000 */
[----:B------:R-:W-:Y:S02]  /*5800*/  ISETP.GT.AND P3, PT, R0, RZ, P1 ;  /* 0x000000ff0000720c */ /* 0x000fe40000f64270 */
[----:B------:R-:W-:Y:S01]  /*5810*/  IADD3 R21, P5, R20, R14, RZ ;  /* 0x0000000e14157210 */ /* 0x000fe20007fbe0ff */
[----:B------:R-:W-:Y:S01]  /*5820*/  FFMA R24, R25, R154, R24 ;  /* 0x0000009a19187223 */ /* 0x000fe20000000018 */
[----:B------:R-:W-:-:S02]  /*5830*/  IADD3 R97, R97, R15, RZ ;  /* 0x0000000f61617210 */ /* 0x000fc40007ffe0ff */
[----:B------:R-:W-:Y:S02]  /*5840*/  IADD3 R20, P4, R6, R14, RZ ;  /* 0x0000000e06147210 */ /* 0x000fe40007f9e0ff */
[----:B------:R-:W-:Y:S01]  /*5850*/  F2FP.F16.F32.PACK_AB R24, RZ, R24 ;  /* 0x00000018ff18723e */ /* 0x000fe200000000ff */
[----:B------:R-:W-:Y:S01]  /*5860*/  IMAD.X R156, R97, 0x1, R157, P5 ;  /* 0x00000001619c7824 */ /* 0x000fe200028e069d */
[----:B------:R-:W-:-:S03]  /*5870*/  LEA R14, P5, R21, R10, 0x1 ;  /* 0x0000000a150e7211 */ /* 0x000fc600078a08ff */
[----:B------:R0:W-:Y:S01]  /*5880*/  @P2 STG.E.U16 desc[UR36][R8.64+0x2], R24 ;  /* 0x0000021808002986 */ /* 0x0001e2000c101524 */
[----:B------:R-:W-:Y:S01]  /*5890*/  LEA.HI.X R15, R21, R11, R156, 0x1, P5 ;  /* 0x0000000b150f7211 */ /* 0x000fe200028f0c9c */
[----:B------:R-:W-:Y:S08]  /*58a0*/  @!P3 BRA `(.L_x_157) ;  /* 0x000000000004b947 */ /* 0x000ff00003800000 */
[----:B------:R2:W5:Y:S02]  /*58b0*/  LDG.E.LTC128B.U16 R172, desc[UR36][R14.64] ;  /* 0x000000240eac7981 */ /* 0x000564000c1e1520 */
.L_x_157:
[----:B------:R-:W-:Y:S05]  /*58c0*/  BSYNC B1 ;  /* 0x0000000000017941 */ /* 0x000fea0003800000 */
.L_x_156:
[----:B-----5:R-:W-:Y:S01]  /*58d0*/  HADD2.F32 R6, -RZ, R172.H0_H0 ;  /* 0x200000acff067230 */ /* 0x020fe20000004100 */
[----:B------:R-:W-:Y:S01]  /*58e0*/  ISETP.GT.AND P2, PT, R0, 0x1, P1 ;  /* 0x000000010000780c */ /* 0x000fe20000f44270 */
[----:B------:R-:W-:Y:S01]  /*58f0*/  IMAD.X R21, R7, 0x1, R97, P4 ;  /* 0x0000000107157824 */ /* 0x000fe200020e0661 */
[----:B------:R-:W-:Y:S02]  /*5900*/  BSSY B1, `(.L_x_158) ;  /* 0x000000d000017945 */ /* 0x000fe40003800000 */
[----:B------:R-:W-:Y:S01]  /*5910*/  FMUL R3, R6, R155 ;  /* 0x0000009b06037220 */ /* 0x000fe20000400000 */
[----:B------:R-:W-:Y:S01]  /*5920*/  IADD3 R6, P4, R8, R165, RZ ;  /* 0x000000a508067210 */ /* 0x000fe20007f9e0ff */
[----:B--2---:R-:W-:-:S04]  /*5930*/  IMAD.WIDE.U32 R14, R23, R12, R20 ;  /* 0x0000000c170e7225 */ /* 0x004fc800078e0014 */
[----:B------:R-:W-:Y:S01]  /*5940*/  FFMA R3, R26, R154, R3 ;  /* 0x0000009a1a037223 */ /* 0x000fe20000000003 */
[----:B------:R-:W-:Y:S01]  /*5950*/  IMAD.X R7, R9, 0x1, R167, P4 ;  /* 0x0000000109077824 */ /* 0x000fe200020e06a7 */
[----:B------:R-:W-:Y:S01]  /*5960*/  LEA R10, P5, R14, R10, 0x1 ;  /* 0x0000000a0e0a7211 */ /* 0x000fe200078a08ff */
[----:B------:R-:W-:Y:S02]  /*5970*/  IMAD.IADD R13, R13, 0x1, R15 ;  /* 0x000000010d0d7824 */ /* 0x000fe400078e020f */
[----:B------:R-:W-:-:S03]  /*5980*/  F2FP.F16.F32.PACK_AB R3, RZ, R3 ;  /* 0x00000003ff03723e */ /* 0x000fc600000000ff */
[----:B------:R-:W-:Y:S02]  /*5990*/  LEA.HI.X R11, R14, R11, R13, 0x1, P5 ;  /* 0x0000000b0e0b7211 */ /* 0x000fe400028f0c0d */
[----:B------:R2:W-:Y:S01]  /*59a0*/  @P3 STG.E.U16 desc[UR36][R6.64], R3 ;  /* 0x0000000306003986 */ /* 0x0005e2000c101524 */
[----:B------:R-:W-:Y:S05]  /*59b0*/  @!P2 BRA `(.L_x_159) ;  /* 0x000000000004a947 */ /* 0x000fea0003800000 */
[----:B------:R0:W5:Y:S02]  /*59c0*/  LDG.E.LTC128B.U16 R172, desc[UR36][R10.64+0x2] ;  /* 0x000002240aac7981 */ /* 0x000164000c1e1520 */
.L_x_159:
[----:B------:R-:W-:Y:S05]  /*59d0*/  BSYNC B1 ;  /* 0x0000000000017941 */ /* 0x000fea0003800000 */
.L_x_158:
[----:B-----5:R-:W-:Y:S01]  /*59e0*/  HADD2.F32 R12, -RZ, R172.H0_H0 ;  /* 0x200000acff0c7230 */ /* 0x020fe20000004100 */
[----:B------:R-:W-:Y:S01]  /*59f0*/  ISETP.GT.AND P3, PT, R0, 0x8, P0 ;  /* 0x000000080000780c */ /* 0x000fe20000764270 */
[----:B------:R-:W-:Y:S03]  /*5a00*/  BSSY B1, `(.L_x_160) ;  /* 0x0000007000017945 */ /* 0x000fe60003800000 */
[----:B------:R-:W-:-:S04]  /*5a10*/  FMUL R12, R12, R155 ;  /* 0x0000009b0c0c7220 */ /* 0x000fc80000400000 */
[----:B------:R-:W-:-:S05]  /*5a20*/  FFMA R12, R27, R154, R12 ;  /* 0x0000009a1b0c7223 */ /* 0x000fca000000000c */
[----:B------:R-:W-:-:S05]  /*5a30*/  F2FP.F16.F32.PACK_AB R12, RZ, R12 ;  /* 0x0000000cff0c723e */ /* 0x000fca00000000ff */
[----:B------:R0:W-:Y:S01]  /*5a40*/  @P2 STG.E.U16 desc[UR36][R6.64+0x2], R12 ;  /* 0x0000020c06002986 */ /* 0x0001e2000c101524 */
[----:B------:R-:W-:Y:S05]  /*5a50*/  @!P3 BRA `(.L_x_161) ;  /* 0x000000000004b947 */ /* 0x000fea0003800000 */
[----:B------:R0:W5:Y:S02]  /*5a60*/  LDG.E.LTC128B.U16 R172, desc[UR36][R4.64+0x10] ;  /* 0x0000102404ac7981 */ /* 0x000164000c1e1520 */
.L_x_161:
[----:B------:R-:W-:Y:S05]  /*5a70*/  BSYNC B1 ;  /* 0x0000000000017941 */ /* 0x000fea0003800000 */
.L_x_160:
[----:B0-2--5:R-:W-:Y:S01]  /*5a80*/  HADD2.F32 R6, -RZ, R172.H0_H0 ;  /* 0x200000acff067230 */ /* 0x025fe20000004100 */
[----:B------:R-:W-:Y:S01]  /*5a90*/  ISETP.GT.AND P2, PT, R0, 0x9, P0 ;  /* 0x000000090000780c */ /* 0x000fe20000744270 */
[----:B------:R-:W-:Y:S01]  /*5aa0*/  IMAD.MOV.U32 R7, RZ, RZ, R9 ;  /* 0x000000ffff077224 */ /* 0x000fe200078e0009 */
[----:B------:R-:W-:Y:S02]  /*5ab0*/  BSSY B1, `(.L_x_162) ;  /* 0x0000008000017945 */ /* 0x000fe40003800000 */
[----:B------:R-:W-:Y:S01]  /*5ac0*/  FMUL R3, R6, R155 ;  /* 0x0000009b06037220 */ /* 0x000fe20000400000 */
[----:B------:R-:W-:-:S03]  /*5ad0*/  IMAD.MOV.U32 R6, RZ, RZ, R8 ;  /* 0x000000ffff067224 */ /* 0x000fc600078e0008 */
[----:B------:R-:W-:-:S05]  /*5ae0*/  FFMA R3, R28, R154, R3 ;  /* 0x0000009a1c037223 */ /* 0x000fca0000000003 */
[----:B------:R-:W-:-:S05]  /*5af0*/  F2FP.F16.F32.PACK_AB R3, RZ, R3 ;  /* 0x00000003ff03723e */ /* 0x000fca00000000ff */
[----:B------:R0:W-:Y:S01]  /*5b00*/  @P3 STG.E.U16 desc[UR36][R6.64+0x10], R3 ;  /* 0x0000100306003986 */ /* 0x0001e2000c101524 */
[----:B------:R-:W-:Y:S05]  /*5b10*/  @!P2 BRA `(.L_x_163) ;  /* 0x000000000004a947 */ /* 0x000fea0003800000 */
[----:B------:R2:W5:Y:S02]  /*5b20*/  LDG.E.LTC128B.U16 R172, desc[UR36][R4.64+0x12] ;  /* 0x0000122404ac7981 */ /* 0x000564000c1e1520 */
.L_x_163:
[----:B------:R-:W-:Y:S05]  /*5b30*/  BSYNC B1 ;  /* 0x0000000000017941 */ /* 0x000fea0003800000 */
.L_x_162:
        /* <DEDUP_REMOVED lines=9> */
.L_x_165:
[----:B------:R-:W-:Y:S05]  /*5bd0*/  BSYNC B1 ;  /* 0x0000000000017941 */ /* 0x000fea0003800000 */
.L_x_164:
[----:B0----5:R-:W-:Y:S01]  /*5be0*/  HADD2.F32 R12, -RZ, R172.H0_H0 ;  /* 0x200000acff0c7230 */ /* 0x021fe20000004100 */
[----:B------:R-:W-:Y:S01]  /*5bf0*/  IADD3 R8, P3, R165, R8, RZ ;  /* 0x00000008a5087210 */ /* 0x000fe20007f7e0ff */
[----:B------:R-:W-:Y:S01]  /*5c00*/  BSSY B1, `(.L_x_166) ;  /* 0x0000009000017945 */ /* 0x000fe20003800000 */
[----:B------:R-:W-:Y:S02]  /*5c10*/  ISETP.GT.AND P2, PT, R0, 0x9, P1 ;  /* 0x000000090000780c */ /* 0x000fe40000f44270 */
[----:B------:R-:W-:Y:S01]  /*5c20*/  FMUL R3, R12, R155 ;  /* 0x0000009b0c037220 */ /* 0x000fe20000400000 */
[----:B------:R-:W-:-:S03]  /*5c30*/  IADD3.X R9, R167, R9, RZ, P3, !PT ;  /* 0x00000009a7097210 */ /* 0x000fc60001ffe4ff */
[----:B------:R-:W-:-:S05]  /*5c40*/  FFMA R3, R30, R154, R3 ;  /* 0x0000009a1e037223 */ /* 0x000fca0000000003 */
[----:B------:R-:W-:-:S05]  /*5c50*/  F2FP.F16.F32.PACK_AB R3, RZ, R3 ;  /* 0x00000003ff03723e */ /* 0x000fca00000000ff */
[----:B------:R0:W-:Y:S01]  /*5c60*/  @P4 STG.E.U16 desc[UR36][R8.64+0x10], R3 ;  /* 0x0000100308004986 */ /* 0x0001e2000c101524 */
[----:B------:R-:W-:Y:S05]  /*5c70*/  @!P2 BRA `(.L_x_167) ;  /* 0x000000000004a947 */ /* 0x000fea0003800000 */
[----:B------:R0:W5:Y:S02]  /*5c80*/  LDG.E.LTC128B.U16 R172, desc[UR36][R10.64+0x12] ;  /* 0x000012240aac7981 */ /* 0x000164000c1e1520 */
.L_x_167:
[----:B------:R-:W-:Y:S05]  /*5c90*/  BSYNC B1 ;  /* 0x0000000000017941 */ /* 0x000fea0003800000 */
.L_x_166:
[----:B0----5:R-:W-:Y:S01]  /*5ca0*/  HADD2.F32 R8, -RZ, R172.H0_H0 ;  /* 0x200000acff087230 */ /* 0x021fe20000004100 */
[----:B------:R-:W-:Y:S01]  /*5cb0*/  ISETP.GT.AND P3, PT, R0, 0x10, P0 ;  /* 0x000000100000780c */ /* 0x000fe20000764270 */
[----:B------:R-:W-:Y:S03]  /*5cc0*/  BSSY B1, `(.L_x_168) ;  /* 0x0000009000017945 */ /* 0x000fe60003800000 */
[----:B------:R-:W-:-:S04]  /*5cd0*/  FMUL R8, R8, R155 ;  /* 0x0000009b08087220 */ /* 0x000fc80000400000 */
[----:B------:R-:W-:Y:S01]  /*5ce0*/  FFMA R31, R31, R154, R8 ;  /* 0x0000009a1f1f7223 */ /* 0x000fe20000000008 */
[----:B------:R-:W-:-:S04]  /*5cf0*/  IADD3 R8, P4, P5, R165, R158, R93 ;  /* 0x0000009ea5087210 */ /* 0x000fc80007d9e05d */
[----:B------:R-:W-:Y:S02]  /*5d00*/  F2FP.F16.F32.PACK_AB R31, RZ, R31 ;  /* 0x0000001fff1f723e */ /* 0x000fe400000000ff */
[----:B------:R-:W-:-:S05]  /*5d10*/  IADD3.X R9, R167, R159, R95, P4, P5 ;  /* 0x0000009fa7097210 */ /* 0x000fca00027ea45f */
[----:B------:R0:W-:Y:S01]  /*5d20*/  @P2 STG.E.U16 desc[UR36][R8.64+0x12], R31 ;  /* 0x0000121f08002986 */ /* 0x0001e2000c101524 */
[----:B------:R-:W-:Y:S05]  /*5d30*/  @!P3 BRA `(.L_x_169) ;  /* 0x000000000004b947 */ /* 0x000fea0003800000 */
[----:B------:R0:W5:Y:S02]  /*5d40*/  LDG.E.LTC128B.U16 R172, desc[UR36][R4.64+0x20] ;  /* 0x0000202404ac7981 */ /* 0x000164000c1e1520 */
.L_x_169:
[----:B------:R-:W-:Y:S05]  /*5d50*/  BSYNC B1 ;  /* 0x0000000000017941 */ /* 0x000fea0003800000 */
.L_x_168:
        /* <DEDUP_REMOVED lines=9> */
.L_x_171:
[----:B------:R-:W-:Y:S05]  /*5df0*/  BSYNC B1 ;  /* 0x0000000000017941 */ /* 0x000fea0003800000 */
.L_x_170:
        /* <DEDUP_REMOVED lines=9> */
.L_x_173:
[----:B------:R-:W-:Y:S05]  /*5e90*/  BSYNC B1 ;  /* 0x0000000000017941 */ /* 0x000fea0003800000 */
.L_x_172:
[----:B0----5:R-:W-:Y:S01]  /*5ea0*/  HADD2.F32 R12, -RZ, R172.H0_H0 ;  /* 0x200000acff0c7230 */ /* 0x021fe20000004100 */
        /* <DEDUP_REMOVED lines=8> */
.L_x_175:
[----:B------:R-:W-:Y:S05]  /*5f30*/  BSYNC B1 ;  /* 0x0000000000017941 */ /* 0x000fea0003800000 */
.L_x_174:
        /* <DEDUP_REMOVED lines=9> */
.L_x_177:
[----:B------:R-:W-:Y:S05]  /*5fd0*/  BSYNC B1 ;  /* 0x0000000000017941 */ /* 0x000fea0003800000 */
.L_x_176:
        /* <DEDUP_REMOVED lines=9> */
.L_x_179:
[----:B------:R-:W-:Y:S05]  /*6070*/  BSYNC B1 ;  /* 0x0000000000017941 */ /* 0x000fea0003800000 */
.L_x_178:
        /* <DEDUP_REMOVED lines=9> */
.L_x_181:
[----:B------:R-:W-:Y:S05]  /*6110*/  BSYNC B1 ;  /* 0x0000000000017941 */ /* 0x000fea0003800000 */
.L_x_180:
        /* <DEDUP_REMOVED lines=9> */
.L_x_183:
[----:B------:R-:W-:Y:S05]  /*61b0*/  BSYNC B1 ;  /* 0x0000000000017941 */ /* 0x000fea0003800000 */
.L_x_182:
        /* <DEDUP_REMOVED lines=9> */
.L_x_185:
[----:B------:R-:W-:Y:S05]  /*6250*/  BSYNC B1 ;  /* 0x0000000000017941 */ /* 0x000fea0003800000 */
.L_x_184:
        /* <DEDUP_REMOVED lines=9> */
.L_x_187:
[----:B------:R-:W-:Y:S05]  /*62f0*/  BSYNC B1 ;  /* 0x0000000000017941 */ /* 0x000fea0003800000 */
.L_x_186:
        /* <DEDUP_REMOVED lines=9> */
.L_x_189:
[----:B------:R-:W-:Y:S05]  /*6390*/  BSYNC B1 ;  /* 0x0000000000017941 */ /* 0x000fea0003800000 */
.L_x_188:
        /* <DEDUP_REMOVED lines=9> */
.L_x_191:
[----:B------:R-:W-:Y:S05]  /*6430*/  BSYNC B1 ;  /* 0x0000000000017941 */ /* 0x000fea0003800000 */
.L_x_190:
        /* <DEDUP_REMOVED lines=9> */
.L_x_193:
[----:B------:R-:W-:Y:S05]  /*64d0*/  BSYNC B1 ;  /* 0x0000000000017941 */ /* 0x000fea0003800000 */
.L_x_192:
        /* <DEDUP_REMOVED lines=9> */
.L_x_195:
[----:B------:R-:W-:Y:S05]  /*6570*/  BSYNC B1 ;  /* 0x0000000000017941 */ /* 0x000fea0003800000 */
.L_x_194:
        /* <DEDUP_REMOVED lines=9> */
.L_x_197:
[----:B------:R-:W-:Y:S05]  /*6610*/  BSYNC B1 ;  /* 0x0000000000017941 */ /* 0x000fea0003800000 */
.L_x_196:
        /* <DEDUP_REMOVED lines=9> */
.L_x_199:
[----:B------:R-:W-:Y:S05]  /*66b0*/  BSYNC B1 ;  /* 0x0000000000017941 */ /* 0x000fea0003800000 */
.L_x_198:
        /* <DEDUP_REMOVED lines=9> */
.L_x_201:
[----:B------:R-:W-:Y:S05]  /*6750*/  BSYNC B1 ;  /* 0x0000000000017941 */ /* 0x000fea0003800000 */
.L_x_200:
        /* <DEDUP_REMOVED lines=9> */
.L_x_203:
[----:B------:R-:W-:Y:S05]  /*67f0*/  BSYNC B1 ;  /* 0x0000000000017941 */ /* 0x000fea0003800000 */
.L_x_202:
        /* <DEDUP_REMOVED lines=9> */
.L_x_205:
[----:B------:R-:W-:Y:S05]  /*6890*/  BSYNC B1 ;  /* 0x0000000000017941 */ /* 0x000fea0003800000 */
.L_x_204:
        /* <DEDUP_REMOVED lines=9> */
.L_x_207:
[----:B------:R-:W-:Y:S05]  /*6930*/  BSYNC B1 ;  /* 0x0000000000017941 */ /* 0x000fea0003800000 */
.L_x_206:
        /* <DEDUP_REMOVED lines=9> */
.L_x_209:
[----:B------:R-:W-:Y:S05]  /*69d0*/  BSYNC B1 ;  /* 0x0000000000017941 */ /* 0x000fea0003800000 */
.L_x_208:
        /* <DEDUP_REMOVED lines=9> */
.L_x_211:
[----:B------:R-:W-:Y:S05]  /*6a70*/  BSYNC B1 ;  /* 0x0000000000017941 */ /* 0x000fea0003800000 */
.L_x_210:
        /* <DEDUP_REMOVED lines=9> */
.L_x_213:
[----:B------:R-:W-:Y:S05]  /*6b10*/  BSYNC B1 ;  /* 0x0000000000017941 */ /* 0x000fea0003800000 */
.L_x_212:
        /* <DEDUP_REMOVED lines=9> */
.L_x_215:
[----:B------:R-:W-:Y:S05]  /*6bb0*/  BSYNC B1 ;  /* 0x0000000000017941 */ /* 0x000fea0003800000 */
.L_x_214:
        /* <DEDUP_REMOVED lines=9> */
.L_x_217:
[----:B------:R-:W-:Y:S05]  /*6c50*/  BSYNC B1 ;  /* 0x0000000000017941 */ /* 0x000fea0003800000 */
.L_x_216:
        /* <DEDUP_REMOVED lines=9> */
.L_x_219:
[----:B------:R-:W-:Y:S05]  /*6cf0*/  BSYNC B1 ;  /* 0x0000000000017941 */ /* 0x000fea0003800000 */
.L_x_218:
        /* <DEDUP_REMOVED lines=9> */
.L_x_221:
[----:B------:R-:W-:Y:S05]  /*6d90*/  BSYNC B1 ;  /* 0x0000000000017941 */ /* 0x000fea0003800000 */
.L_x_220:
        /* <DEDUP_REMOVED lines=9> */
.L_x_223:
[----:B------:R-:W-:Y:S05]  /*6e30*/  BSYNC B1 ;  /* 0x0000000000017941 */ /* 0x000fea0003800000 */
.L_x_222:
        /* <DEDUP_REMOVED lines=9> */
.L_x_225:
[----:B------:R-:W-:Y:S05]  /*6ed0*/  BSYNC B1 ;  /* 0x0000000000017941 */ /* 0x000fea0003800000 */
.L_x_224:
        /* <DEDUP_REMOVED lines=9> */
.L_x_227:
[----:B------:R-:W-:Y:S05]  /*6f70*/  BSYNC B1 ;  /* 0x0000000000017941 */ /* 0x000fea0003800000 */
.L_x_226:
        /* <DEDUP_REMOVED lines=9> */
.L_x_229:
[----:B------:R-:W-:Y:S05]  /*7010*/  BSYNC B1 ;  /* 0x0000000000017941 */ /* 0x000fea0003800000 */
.L_x_228:
        /* <DEDUP_REMOVED lines=9> */
.L_x_231:
[----:B------:R-:W-:Y:S05]  /*70b0*/  BSYNC B1 ;  /* 0x0000000000017941 */ /* 0x000fea0003800000 */
.L_x_230:
        /* <DEDUP_REMOVED lines=9> */
.L_x_233:
[----:B------:R-:W-:Y:S05]  /*7150*/  BSYNC B1 ;  /* 0x0000000000017941 */ /* 0x000fea0003800000 */
.L_x_232:
        /* <DEDUP_REMOVED lines=9> */
.L_x_235:
[----:B------:R-:W-:Y:S05]  /*71f0*/  BSYNC B1 ;  /* 0x0000000000017941 */ /* 0x000fea0003800000 */
.L_x_234:
        /* <DEDUP_REMOVED lines=9> */
.L_x_237:
[----:B------:R-:W-:Y:S05]  /*7290*/  BSYNC B1 ;  /* 0x0000000000017941 */ /* 0x000fea0003800000 */
.L_x_236:
        /* <DEDUP_REMOVED lines=9> */
.L_x_239:
[----:B------:R-:W-:Y:S05]  /*7330*/  BSYNC B1 ;  /* 0x0000000000017941 */ /* 0x000fea0003800000 */
.L_x_238:
        /* <DEDUP_REMOVED lines=9> */
.L_x_241:
[----:B------:R-:W-:Y:S05]  /*73d0*/  BSYNC B1 ;  /* 0x0000000000017941 */ /* 0x000fea0003800000 */
.L_x_240:
        /* <DEDUP_REMOVED lines=9> */
.L_x_243:
[----:B------:R-:W-:Y:S05]  /*7470*/  BSYNC B1 ;  /* 0x0000000000017941 */ /* 0x000fea0003800000 */
.L_x_242:
        /* <DEDUP_REMOVED lines=9> */
.L_x_245:
[----:B------:R-:W-:Y:S05]  /*7510*/  BSYNC B1 ;  /* 0x0000000000017941 */ /* 0x000fea0003800000 */
.L_x_244:
        /* <DEDUP_REMOVED lines=9> */
.L_x_247:
[----:B------:R-:W-:Y:S05]  /*75b0*/  BSYNC B1 ;  /* 0x0000000000017941 */ /* 0x000fea0003800000 */
.L_x_246:
        /* <DEDUP_REMOVED lines=9> */
.L_x_249:
[----:B------:R-:W-:Y:S05]  /*7650*/  BSYNC B1 ;  /* 0x0000000000017941 */ /* 0x000fea0003800000 */
.L_x_248:
        /* <DEDUP_REMOVED lines=9> */
.L_x_251:
[----:B------:R-:W-:Y:S05]  /*76f0*/  BSYNC B1 ;  /* 0x0000000000017941 */ /* 0x000fea0003800000 */
.L_x_250:
        /* <DEDUP_REMOVED lines=9> */
.L_x_253:
[----:B------:R-:W-:Y:S05]  /*7790*/  BSYNC B1 ;  /* 0x0000000000017941 */ /* 0x000fea0003800000 */
.L_x_252:
        /* <DEDUP_REMOVED lines=9> */
.L_x_255:
[----:B------:R-:W-:Y:S05]  /*7830*/  BSYNC B1 ;  /* 0x0000000000017941 */ /* 0x000fea0003800000 */
.L_x_254:
        /* <DEDUP_REMOVED lines=9> */
.L_x_257:
[----:B------:R-:W-:Y:S05]  /*78d0*/  BSYNC B1 ;  /* 0x0000000000017941 */ /* 0x000fea0003800000 */
.L_x_256:
        /* <DEDUP_REMOVED lines=9> */
.L_x_259:
[----:B------:R-:W-:Y:S05]  /*7970*/  BSYNC B1 ;  /* 0x0000000000017941 */ /* 0x000fea0003800000 */
.L_x_258:
        /* <DEDUP_REMOVED lines=9> */
.L_x_261:
[----:B------:R-:W-:Y:S05]  /*7a10*/  BSYNC B1 ;  /* 0x0000000000017941 */ /* 0x000fea0003800000 */
.L_x_260:
        /* <DEDUP_REMOVED lines=9> */
.L_x_263:
[----:B------:R-:W-:Y:S05]  /*7ab0*/  BSYNC B1 ;  /* 0x0000000000017941 */ /* 0x000fea0003800000 */
.L_x_262:
        /* <DEDUP_REMOVED lines=9> */
.L_x_265:
[----:B------:R-:W-:Y:S05]  /*7b50*/  BSYNC B1 ;  /* 0x0000000000017941 */ /* 0x000fea0003800000 */
.L_x_264:
        /* <DEDUP_REMOVED lines=9> */
.L_x_267:
[----:B------:R-:W-:Y:S05]  /*7bf0*/  BSYNC B1 ;  /* 0x0000000000017941 */ /* 0x000fea0003800000 */
.L_x_266:
        /* <DEDUP_REMOVED lines=9> */
.L_x_269:
[----:B------:R-:W-:Y:S05]  /*7c90*/  BSYNC B1 ;  /* 0x0000000000017941 */ /* 0x000fea0003800000 */
.L_x_268:
        /* <DEDUP_REMOVED lines=9> */
.L_x_271:
[----:B------:R-:W-:Y:S05]  /*7d30*/  BSYNC B1 ;  /* 0x0000000000017941 */ /* 0x000fea0003800000 */
.L_x_270:
        /* <DEDUP_REMOVED lines=9> */
.L_x_273:
[----:B------:R-:W-:Y:S05]  /*7dd0*/  BSYNC B1 ;  /* 0x0000000000017941 */ /* 0x000fea0003800000 */
.L_x_272:
        /* <DEDUP_REMOVED lines=9> */
.L_x_275:
[----:B------:R-:W-:Y:S05]  /*7e70*/  BSYNC B1 ;  /* 0x0000000000017941 */ /* 0x000fea0003800000 */
.L_x_274:
[----:B012--5:R-:W-:Y:S01]  /*7e80*/  HADD2.F32 R4, -RZ, R172.H0_H0 ;  /* 0x200000acff047230 */ /* 0x027fe20000004100 */
        /* <DEDUP_REMOVED lines=8> */
.L_x_277:
[----:B------:R-:W-:Y:S05]  /*7f10*/  BSYNC B1 ;  /* 0x0000000000017941 */ /* 0x000fea0003800000 */
.L_x_276:
[----:B0----5:R-:W-:Y:S01]  /*7f20*/  HADD2.F32 R4, -RZ, R172.H0_H0 ;  /* 0x200000acff047230 */ /* 0x021fe20000004100 */
[----:B------:R-:W-:Y:S01]  /*7f30*/  ISETP.GT.AND P1, PT, R0, 0x79, P1 ;  /* 0x000000790000780c */ /* 0x000fe20000f24270 */
[----:B------:R-:W-:Y:S01]  /*7f40*/  @P2 IMAD.MOV.U32 R5, RZ, RZ, R9 ;  /* 0x000000ffff052224 */ /* 0x000fe200078e0009 */
[----:B------:R-:W-:Y:S02]  /*7f50*/  BSSY B1, `(.L_x_278) ;  /* 0x0000008000017945 */ /* 0x000fe40003800000 */
[----:B------:R-:W-:Y:S01]  /*7f60*/  FMUL R3, R4, R155 ;  /* 0x0000009b04037220 */ /* 0x000fe20000400000 */
[----:B------:R-:W-:-:S03]  /*7f70*/  @P2 IMAD.MOV.U32 R4, RZ, RZ, R8 ;  /* 0x000000ffff042224 */ /* 0x000fc600078e0008 */
[----:B------:R-:W-:-:S05]  /*7f80*/  FFMA R3, R86, R154, R3 ;  /* 0x0000009a56037223 */ /* 0x000fca0000000003 */
[----:B------:R-:W-:-:S05]  /*7f90*/  F2FP.F16.F32.PACK_AB R3, RZ, R3 ;  /* 0x00000003ff03723e */ /* 0x000fca00000000ff */
[----:B------:R0:W-:Y:S01]  /*7fa0*/  @P2 STG.E.U16 desc[UR36][R4.64+0xf0], R3 ;  /* 0x0000f00304002986 */ /* 0x0001e2000c101524 */
[----:B------:R-:W-:Y:S05]  /*7fb0*/  @!P1 BRA `(.L_x_279) ;  /* 0x0000000000049947 */ /* 0x000fea0003800000 */
[----:B------:R2:W5:Y:S02]  /*7fc0*/  LDG.E.LTC128B.U16 R172, desc[UR36][R10.64+0xf2] ;  /* 0x0000f2240aac7981 */ /* 0x000564000c1e1520 */
.L_x_279:
[----:B------:R-:W-:Y:S05]  /*7fd0*/  BSYNC B1 ;  /* 0x0000000000017941 */ /* 0x000fea0003800000 */
.L_x_278:
[----:B------:R-:W-:Y:S05]  /*7fe0*/  @!P1 BRA `(.L_x_280) ;  /* 0x00000024004c9947 */ /* 0x000fea0003800000 */
[----:B-----5:R-:W-:-:S05]  /*7ff0*/  HADD2.F32 R172, -RZ, R172.H0_H0 ;  /* 0x200000acffac7230 */ /* 0x020fca0000004100 */
[----:B------:R-:W-:-:S04]  /*8000*/  FMUL R172, R172, R155 ;  /* 0x0000009bacac7220 */ /* 0x000fc80000400000 */
[----:B------:R-:W-:-:S05]  /*8010*/  FFMA R172, R87, R154, R172 ;  /* 0x0000009a57ac7223 */ /* 0x000fca00000000ac */
[----:B------:R-:W-:-:S05]  /*8020*/  F2FP.F16.F32.PACK_AB R172, RZ, R172 ;  /* 0x000000acffac723e */ /* 0x000fca00000000ff */
[----:B------:R0:W-:Y:S01]  /*8030*/  STG.E.U16 desc[UR36][R8.64+0xf2], R172 ;  /* 0x0000f2ac08007986 */ /* 0x0001e2000c101524 */
[----:B------:R-:W-:Y:S05]  /*8040*/  BRA `(.L_x_280) ;  /* 0x0000002400347947 */ /* 0x000fea0003800000 */
.L_x_29:
[----:B------:R-:W-:Y:S01]  /*8050*/  ULDC.64 UR4, c[0x0][0x5c0] ;  /* 0x0001700000047ab9 */ /* 0x000fe20000000a00 */
[-C--:B------:R-:W-:Y:S01]  /*8060*/  FMUL R88, R88, R154.reuse ;  /* 0x0000009a58587220 */ /* 0x080fe20000400000 */
[----:B------:R-:W-:Y:S01]  /*8070*/  LEA R8, P0, R166, UR4, 0x1 ;  /* 0x00000004a6087c11 */ /* 0x000fe2000f8008ff */
[----:B------:R-:W-:Y:S01]  /*8080*/  IMAD.SHL.U32 R7, R4, 0x10, RZ ;  /* 0x0000001004077824 */ /* 0x000fe200078e00ff */
[----:B------:R-:W-:Y:S01]  /*8090*/  ISETP.GT.AND P2, PT, R0, 0x1, P3 ;  /* 0x000000010000780c */ /* 0x000fe20001f44270 */
[-C--:B------:R-:W-:Y:S01]  /*80a0*/  FMUL R89, R89, R154.reuse ;  /* 0x0000009a59597220 */ /* 0x080fe20000400000 */
[----:B------:R-:W-:Y:S01]  /*80b0*/  LEA.HI.X R9, R166, UR5, R169, 0x1, P0 ;  /* 0x00000005a6097c11 */ /* 0x000fe200080f0ca9 */
[-C--:B------:R-:W-:Y:S01]  /*80c0*/  FMUL R90, R90, R154.reuse ;  /* 0x0000009a5a5a7220 */ /* 0x080fe20000400000 */
[----:B------:R-:W-:Y:S01]  /*80d0*/  ISETP.GT.AND P0, PT, R3, 0x8, PT ;  /* 0x000000080300780c */ /* 0x000fe20003f04270 */
[----:B------:R-:W-:Y:S01]  /*80e0*/  FMUL R91, R91, R154 ;  /* 0x0000009a5b5b7220 */ /* 0x000fe20000400000 */
[----:B------:R-:W-:Y:S01]  /*80f0*/  F2FP.F16.F32.PACK_AB R88, RZ, R88 ;  /* 0x00000058ff58723e */ /* 0x000fe200000000ff */
[-C--:B------:R-:W-:Y:S01]  /*8100*/  FMUL R92, R92, R154.reuse ;  /* 0x0000009a5c5c7220 */ /* 0x080fe20000400000 */
[----:B------:R-:W-:Y:S01]  /*8110*/  ISETP.GT.AND P4, PT, R0, RZ, P0 ;  /* 0x000000ff0000720c */ /* 0x000fe20000784270 */
[----:B------:R-:W-:Y:S01]  /*8120*/  FMUL R93, R93, R154 ;  /* 0x0000009a5d5d7220 */ /* 0x000fe20000400000 */
[----:B------:R-:W-:Y:S01]  /*8130*/  SHF.L.U64.HI R6, R4, 0x4, R5 ;  /* 0x0000000404067819 */ /* 0x000fe20000010205 */
[----:B------:R-:W-:Y:S01]  /*8140*/  @P1 STG.E.U16 desc[UR36][R8.64], R88 ;  /* 0x0000005808001986 */ /* 0x000fe2000c101524 */
[----:B------:R-:W-:Y:S01]  /*8150*/  IADD3 R10, P5, R7, R8, RZ ;  /* 0x00000008070a7210 */ /* 0x000fe20007fbe0ff */
[-C--:B------:R-:W-:Y:S01]  /*8160*/  FMUL R94, R94, R154.reuse ;  /* 0x0000009a5e5e7220 */ /* 0x080fe20000400000 */
[----:B------:R-:W-:Y:S01]  /*8170*/  ISETP.GT.AND P1, PT, R0, 0x1, P0 ;  /* 0x000000010000780c */ /* 0x000fe20000724270 */
[----:B------:R-:W-:Y:S01]  /*8180*/  FMUL R95, R95, R154 ;  /* 0x0000009a5f5f7220 */ /* 0x000fe20000400000 */
[----:B------:R-:W-:Y:S01]  /*8190*/  F2FP.F16.F32.PACK_AB R89, RZ, R89 ;  /* 0x00000059ff59723e */ /* 0x000fe200000000ff */
[----:B------:R-:W-:Y:S01]  /*81a0*/  IMAD.X R11, R6, 0x1, R9, P5 ;  /* 0x00000001060b7824 */ /* 0x000fe200028e0609 */
[----:B------:R-:W-:Y:S01]  /*81b0*/  F2FP.F16.F32.PACK_AB R90, RZ, R90 ;  /* 0x0000005aff5a723e */ /* 0x000fe200000000ff */
[-C--:B------:R-:W-:Y:S01]  /*81c0*/  FMUL R96, R96, R154.reuse ;  /* 0x0000009a60607220 */ /* 0x080fe20000400000 */
[----:B------:R-:W-:Y:S01]  /*81d0*/  F2FP.F16.F32.PACK_AB R91, RZ, R91 ;  /* 0x0000005bff5b723e */ /* 0x000fe200000000ff */
[----:B------:R-:W-:Y:S01]  /*81e0*/  @P2 STG.E.U16 desc[UR36][R8.64+0x2], R89 ;  /* 0x0000025908002986 */ /* 0x000fe2000c101524 */
[C---:B------:R-:W-:Y:S01]  /*81f0*/  ISETP.GT.AND P5, PT, R0.reuse, 0x9, P3 ;  /* 0x000000090000780c */ /* 0x040fe20001fa4270 */
[-C--:B------:R-:W-:Y:S01]  /*8200*/  FMUL R97, R97, R154.reuse ;  /* 0x0000009a61617220 */ /* 0x080fe20000400000 */
[C---:B------:R-:W-:Y:S01]  /*8210*/  ISETP.GT.AND P2, PT, R0.reuse, 0x8, P0 ;  /* 0x000000080000780c */ /* 0x040fe20000744270 */
[----:B------:R-:W-:Y:S01]  /*8220*/  @P4 STG.E.U16 desc[UR36][R10.64], R90 ;  /* 0x0000005a0a004986 */ /* 0x000fe2000c101524 */
[----:B------:R-:W-:Y:S01]  /*8230*/  ISETP.GT.AND P4, PT, R0, 0x8, P3 ;  /* 0x000000080000780c */ /* 0x000fe20001f84270 */
[----:B------:R-:W-:Y:S01]  /*8240*/  FMUL R98, R98, R154 ;  /* 0x0000009a62627220 */ /* 0x000fe20000400000 */
[----:B------:R-:W-:Y:S01]  /*8250*/  F2FP.F16.F32.PACK_AB R92, RZ, R92 ;  /* 0x0000005cff5c723e */ /* 0x000fe200000000ff */
[----:B------:R-:W-:Y:S01]  /*8260*/  @P1 STG.E.U16 desc[UR36][R10.64+0x2], R91 ;  /* 0x0000025b0a001986 */ /* 0x000fe2000c101524 */
[----:B------:R-:W-:Y:S01]  /*8270*/  ISETP.GT.AND P1, PT, R0, 0x9, P0 ;  /* 0x000000090000780c */ /* 0x000fe20000724270 */
[-C--:B------:R-:W-:Y:S01]  /*8280*/  FMUL R99, R99, R154.reuse ;  /* 0x0000009a63637220 */ /* 0x080fe20000400000 */
[----:B------:R-:W-:Y:S01]  /*8290*/  F2FP.F16.F32.PACK_AB R93, RZ, R93 ;  /* 0x0000005dff5d723e */ /* 0x000fe200000000ff */
[----:B------:R-:W-:Y:S01]  /*82a0*/  FMUL R100, R100, R154 ;  /* 0x0000009a64647220 */ /* 0x000fe20000400000 */
[----:B------:R-:W-:Y:S01]  /*82b0*/  F2FP.F16.F32.PACK_AB R94, RZ, R94 ;  /* 0x0000005eff5e723e */ /* 0x000fe200000000ff */
[-C--:B------:R-:W-:Y:S01]  /*82c0*/  FMUL R101, R101, R154.reuse ;  /* 0x0000009a65657220 */ /* 0x080fe20000400000 */
[----:B------:R-:W-:Y:S01]  /*82d0*/  F2FP.F16.F32.PACK_AB R95, RZ, R95 ;  /* 0x0000005fff5f723e */ /* 0x000fe200000000ff */
[----:B------:R-:W-:Y:S01]  /*82e0*/  FMUL R102, R102, R154 ;  /* 0x0000009a66667220 */ /* 0x000fe20000400000 */
[----:B------:R-:W-:Y:S01]  /*82f0*/  F2FP.F16.F32.PACK_AB R96, RZ, R96 ;  /* 0x00000060ff60723e */ /* 0x000fe200000000ff */
[----:B------:R-:W-:Y:S01]  /*8300*/  @P4 STG.E.U16 desc[UR36][R8.64+0x10], R92 ;  /* 0x0000105c08004986 */ /* 0x000fe2000c101524 */
[C---:B------:R-:W-:Y:S01]  /*8310*/  ISETP.GT.AND P4, PT, R0.reuse, 0x10, P3 ;  /* 0x000000100000780c */ /* 0x040fe20001f84270 */
[-C--:B------:R-:W-:Y:S01]  /*8320*/  FMUL R103, R103, R154.reuse ;  /* 0x0000009a67677220 */ /* 0x080fe20000400000 */
[----:B------:R-:W-:Y:S01]  /*8330*/  F2FP.F16.F32.PACK_AB R97, RZ, R97 ;  /* 0x00000061ff61723e */ /* 0x000fe200000000ff */
[----:B------:R-:W-:Y:S01]  /*8340*/  @P5 STG.E.U16 desc[UR36][R8.64+0x12], R93 ;  /* 0x0000125d08005986 */ /* 0x000fe2000c101524 */
[----:B------:R-:W-:Y:S01]  /*8350*/  ISETP.GT.AND P5, PT, R0, 0x11, P0 ;  /* 0x000000110000780c */ /* 0x000fe200007a4270 */
        /* <DEDUP_REMOVED lines=74> */
[-C--:B------:R-:W-:Y:S01]  /*8800*/  FMUL R125, R125, R154.reuse ;  /* 0x0000009a7d7d7220 */ /* 0x080fe20000400000 */
[----:B------:R-:W-:Y:S01]  /*8810*/  F2FP.F16.F32.PACK_AB R119, RZ, R119 ;  /* 0x00000077ff77723e */ /* 0x000fe200000000ff */
[----:B------:R-:W-:Y:S01]  /*8820*/  FMUL R126, R126, R154 ;  /* 0x0000009a7e7e7220 */ /* 0x000fe20000400000 */
[----:B------:R-:W-:Y:S01]  /*8830*/  F2FP.F16.F32.PACK_AB R120, RZ, R120 ;  /* 0x00000078ff78723e */ /* 0x000fe200000000ff */
        /* <DEDUP_REMOVED lines=64> */
[----:B------:R-:W-:Y:S01]  /*8c40*/  FMUL R145, R145, R154 ;  /* 0x0000009a91917220 */ /* 0x000fe20000400000 */
[----:B------:R-:W-:Y:S01]  /*8c50*/  F2FP.F16.F32.PACK_AB R139, RZ, R139 ;  /* 0x0000008bff8b723e */ /* 0x000fe200000000ff */
[----:B------:R-:W-:Y:S01]  /*8c60*/  IMAD.SHL.U32 R21, R4, 0x100, RZ ;  /* 0x0000010004157824 */ /* 0x000fe200078e00ff */
[----:B------:R-:W-:Y:S01]  /*8c70*/  F2FP.F16.F32.PACK_AB R140, RZ, R140 ;  /* 0x0000008cff8c723e */ /* 0x000fe200000000ff */
[----:B------:R-:W-:Y:S01]  /*8c80*/  @P1 STG.E.U16 desc[UR36][R8.64+0x90], R124 ;  /* 0x0000907c08001986 */ /* 0x000fe2000c101524 */
[----:B------:R-:W-:Y:S01]  /*8c90*/  ISETP.GT.AND P1, PT, R0, 0x50, P3 ;  /* 0x000000500000780c */ /* 0x000fe20001f24270 */
[-C--:B------:R-:W-:Y:S01]  /*8ca0*/  FMUL R146, R146, R154.reuse ;  /* 0x0000009a92927220 */ /* 0x080fe20000400000 */
[----:B------:R-:W-:Y:S01]  /*8cb0*/  F2FP.F16.F32.PACK_AB R141, RZ, R141 ;  /* 0x0000008dff8d723e */ /* 0x000fe200000000ff */
[----:B------:R-:W-:Y:S01]  /*8cc0*/  @P2 STG.E.U16 desc[UR36][R8.64+0x92], R125 ;  /* 0x0000927d08002986 */ /* 0x000fe2000c101524 */
[C---:B------:R-:W-:Y:S01]  /*8cd0*/  ISETP.GT.AND P2, PT, R0.reuse, 0x51, P3 ;  /* 0x000000510000780c */ /* 0x040fe20001f44270 */
[----:B------:R-:W-:Y:S01]  /*8ce0*/  FMUL R147, R147, R154 ;  /* 0x0000009a93937220 */ /* 0x000fe20000400000 */
        /* <DEDUP_REMOVED lines=12> */
[----:B------:R-:W-:Y:S01]  /*8db0*/  SHF.L.U64.HI R15, R4, 0x8, R5 ;  /* 0x00000008040f7819 */ /* 0x000fe20000010205 */
[----:B------:R-:W-:Y:S01]  /*8dc0*/  @P2 STG.E.U16 desc[UR36][R8.64+0xa2], R129 ;  /* 0x0000a28108002986 */ /* 0x000fe2000c101524 */
[C---:B------:R-:W-:Y:S01]  /*8dd0*/  ISETP.GT.AND P2, PT, R0.reuse, 0x59, P3 ;  /* 0x000000590000780c */ /* 0x040fe20001f44270 */
        /* <DEDUP_REMOVED lines=56> */
[----:B------:R-:W-:Y:S01]  /*9160*/  FMUL R39, R39, R154 ;  /* 0x0000009a27277220 */ /* 0x000fe20000400000 */
[----:B------:R-:W-:Y:S01]  /*9170*/  F2FP.F16.F32.PACK_AB R33, RZ, R33 ;  /* 0x00000021ff21723e */ /* 0x000fe200000000ff */
[----:B------:R-:W-:Y:S01]  /*9180*/  @P2 STG.E.U16 desc[UR36][R10.64+0xd0], R142 ;  /* 0x0000d08e0a002986 */ /* 0x000fe2000c101524 */
[----:B------:R-:W-:Y:S01]  /*9190*/  F2FP.F16.F32.PACK_AB R34, RZ, R34 ;  /* 0x00000022ff22723e */ /* 0x000fe200000000ff */
[-C--:B------:R-:W-:Y:S01]  /*91a0*/  FMUL R40, R40, R154.reuse ;  /* 0x0000009a28287220 */ /* 0x080fe20000400000 */
[----:B------:R-:W-:Y:S01]  /*91b0*/  F2FP.F16.F32.PACK_AB R35, RZ, R35 ;  /* 0x00000023ff23723e */ /* 0x000fe200000000ff */
        /* <DEDUP_REMOVED lines=8> */
[----:B------:R-:W-:Y:S01]  /*9240*/  @P1 IMAD.MOV.U32 R4, RZ, RZ, R8 ;  /* 0x000000ffff041224 */ /* 0x000fe200078e0008 */
[----:B------:R-:W-:Y:S01]  /*9250*/  @P1 MOV R5, R9 ;  /* 0x0000000900051202 */ /* 0x000fe20000000f00 */
[----:B------:R-:W-:Y:S01]  /*9260*/  FMUL R43, R43, R154 ;  /* 0x0000009a2b2b7220 */ /* 0x000fe20000400000 */
[----:B------:R-:W-:Y:S01]  /*9270*/  F2FP.F16.F32.PACK_AB R38, RZ, R38 ;  /* 0x00000026ff26723e */ /* 0x000fe200000000ff */
[----:B------:R-:W-:Y:S01]  /*9280*/  FMUL R44, R44, R154 ;  /* 0x0000009a2c2c7220 */ /* 0x000fe20000400000 */
[----:B------:R-:W-:Y:S01]  /*9290*/  F2FP.F16.F32.PACK_AB R39, RZ, R39 ;  /* 0x00000027ff27723e */ /* 0x000fe200000000ff */
[----:B------:R0:W-:Y:S01]  /*92a0*/  @P1 STG.E.U16 desc[UR36][R4.64+0xe2], R145 ;  /* 0x0000e29104001986 */ /* 0x0001e2000c101524 */
[----:B------:R-:W-:Y:S01]  /*92b0*/  IADD3 R12, P1, P2, R7, R8, R21 ;  /* 0x00000008070c7210 */ /* 0x000fe20007a3e015 */
[----:B------:R-:W-:Y:S01]  /*92c0*/  FMUL R45, R45, R154 ;  /* 0x0000009a2d2d7220 */ /* 0x000fe20000400000 */
[----:B------:R-:W-:Y:S01]  /*92d0*/  F2FP.F16.F32.PACK_AB R40, RZ, R40 ;  /* 0x00000028ff28723e */ /* 0x000fe200000000ff */
[-C--:B------:R-:W-:Y:S01]  /*92e0*/  FMUL R46, R46, R154.reuse ;  /* 0x0000009a2e2e7220 */ /* 0x080fe20000400000 */
[----:B------:R-:W-:Y:S01]  /*92f0*/  IADD3.X R13, R6, R9, R15, P1, P2 ;  /* 0x00000009060d7210 */ /* 0x000fe20000fe440f */
[-C--:B------:R-:W-:Y:S01]  /*9300*/  FMUL R47, R47, R154.reuse ;  /* 0x0000009a2f2f7220 */ /* 0x080fe20000400000 */
[C---:B------:R-:W-:Y:S01]  /*9310*/  ISETP.GT.AND P1, PT, R3.reuse, 0x80, PT ;  /* 0x000000800300780c */ /* 0x040fe20003f24270 */
[-C--:B------:R-:W-:Y:S01]  /*9320*/  FMUL R48, R48, R154.reuse ;  /* 0x0000009a30307220 */ /* 0x080fe20000400000 */
[----:B------:R-:W-:Y:S01]  /*9330*/  ISETP.GT.AND P2, PT, R3, 0x88, PT ;  /* 0x000000880300780c */ /* 0x000fe20003f44270 */
[----:B------:R-:W-:Y:S01]  /*9340*/  FMUL R49, R49, R154 ;  /* 0x0000009a31317220 */ /* 0x000fe20000400000 */
[----:B------:R-:W-:Y:S01]  /*9350*/  F2FP.F16.F32.PACK_AB R41, RZ, R41 ;  /* 0x00000029ff29723e */ /* 0x000fe200000000ff */
[----:B0-----:R-:W-:Y:S01]  /*9360*/  @P5 IMAD.MOV.U32 R4, RZ, RZ, R10 ;  /* 0x000000ffff045224 */ /* 0x001fe200078e000a */
[----:B------:R-:W-:Y:S01]  /*9370*/  F2FP.F16.F32.PACK_AB R42, RZ, R42 ;  /* 0x0000002aff2a723e */ /* 0x000fe200000000ff */
[----:B------:R-:W-:Y:S01]  /*9380*/  @P5 IMAD.MOV.U32 R5, RZ, RZ, R11 ;  /* 0x000000ffff055224 */ /* 0x000fe200078e000b */
[----:B------:R-:W-:Y:S01]  /*9390*/  F2FP.F16.F32.PACK_AB R43, RZ, R43 ;  /* 0x0000002bff2b723e */ /* 0x000fe200000000ff */
[----:B------:R-:W-:Y:S01]  /*93a0*/  FMUL R50, R50, R154 ;  /* 0x0000009a32327220 */ /* 0x000fe20000400000 */
[----:B------:R-:W-:Y:S01]  /*93b0*/  F2FP.F16.F32.PACK_AB R44, RZ, R44 ;  /* 0x0000002cff2c723e */ /* 0x000fe200000000ff */
[-C--:B------:R-:W-:Y:S01]  /*93c0*/  FMUL R51, R51, R154.reuse ;  /* 0x0000009a33337220 */ /* 0x080fe20000400000 */
[----:B------:R0:W-:Y:S01]  /*93d0*/  @P5 STG.E.U16 desc[UR36][R4.64+0xe0], R146 ;  /* 0x0000e09204005986 */ /* 0x0001e2000c101524 */
[----:B------:R-:W-:Y:S01]  /*93e0*/  ISETP.GT.AND P5, PT, R0, 0x78, P3 ;  /* 0x000000780000780c */ /* 0x000fe20001fa4270 */
[-C--:B------:R-:W-:Y:S01]  /*93f0*/  FMUL R52, R52, R154.reuse ;  /* 0x0000009a34347220 */ /* 0x080fe20000400000 */
[C---:B------:R-:W-:Y:S01]  /*9400*/  ISETP.GT.AND P3, PT, R0.reuse, 0x79, P3 ;  /* 0x000000790000780c */ /* 0x040fe20001f64270 */
[----:B------:R-:W-:Y:S01]  /*9410*/  @P4 STG.E.U16 desc[UR36][R10.64+0xe2], R147 ;  /* 0x0000e2930a004986 */ /* 0x000fe2000c101524 */
[C---:B------:R-:W-:Y:S01]  /*9420*/  ISETP.GT.AND P4, PT, R0.reuse, 0x78, P0 ;  /* 0x000000780000780c */ /* 0x040fe20000784270 */
[-C--:B------:R-:W-:Y:S01]  /*9430*/  FMUL R53, R53, R154.reuse ;  /* 0x0000009a35357220 */ /* 0x080fe20000400000 */
[----:B------:R-:W-:Y:S01]  /*9440*/  ISETP.GT.AND P0, PT, R0, 0x79, P0 ;  /* 0x000000790000780c */ /* 0x000fe20000704270 */
[-C--:B------:R-:W-:Y:S01]  /*9450*/  FMUL R54, R54, R154.reuse ;  /* 0x0000009a36367220 */ /* 0x080fe20000400000 */
[----:B------:R-:W-:Y:S01]  /*9460*/  F2FP.F16.F32.PACK_AB R45, RZ, R45 ;  /* 0x0000002dff2d723e */ /* 0x000fe200000000ff */
[----:B------:R-:W-:Y:S01]  /*9470*/  FMUL R55, R55, R154 ;  /* 0x0000009a37377220 */ /* 0x000fe20000400000 */
[----:B------:R-:W-:Y:S01]  /*9480*/  F2FP.F16.F32.PACK_AB R46, RZ, R46 ;  /* 0x0000002eff2e723e */ /* 0x000fe200000000ff */
[----:B------:R-:W-:Y:S01]  /*9490*/  FMUL R56, R56, R154 ;  /* 0x0000009a38387220 */ /* 0x000fe20000400000 */
[----:B------:R-:W-:Y:S01]  /*94a0*/  F2FP.F16.F32.PACK_AB R47, RZ, R47 ;  /* 0x0000002fff2f723e */ /* 0x000fe200000000ff */
[----:B------:R-:W-:Y:S01]  /*94b0*/  @P5 STG.E.U16 desc[UR36][R8.64+0xf0], R148 ;  /* 0x0000f09408005986 */ /* 0x000fe2000c101524 */
[----:B0-----:R-:W-:Y:S01]  /*94c0*/  IADD3 R4, P5, R21, R8, RZ ;  /* 0x0000000815047210 */ /* 0x001fe20007fbe0ff */
[----:B------:R-:W-:Y:S01]  /*94d0*/  FMUL R57, R57, R154 ;  /* 0x0000009a39397220 */ /* 0x000fe20000400000 */
[----:B------:R-:W-:Y:S01]  /*94e0*/  F2FP.F16.F32.PACK_AB R48, RZ, R48 ;  /* 0x00000030ff30723e */ /* 0x000fe200000000ff */
[----:B------:R0:W-:Y:S01]  /*94f0*/  @P3 STG.E.U16 desc[UR36][R8.64+0xf2], R149 ;  /* 0x0000f29508003986 */ /* 0x0001e2000c101524 */
[C---:B------:R-:W-:Y:S01]  /*9500*/  ISETP.GT.AND P3, PT, R0.reuse, RZ, P1 ;  /* 0x000000ff0000720c */ /* 0x040fe20000f64270 */
[----:B------:R-:W-:Y:S01]  /*9510*/  IMAD.X R5, R15, 0x1, R9, P5 ;  /* 0x000000010f057824 */ /* 0x000fe200028e0609 */
[C---:B------:R-:W-:Y:S01]  /*9520*/  ISETP.GT.AND P5, PT, R0.reuse, RZ, P2 ;  /* 0x000000ff0000720c */ /* 0x040fe200017a4270 */
        /* <DEDUP_REMOVED lines=14> */
[----:B------:R-:W-:Y:S01]  /*9610*/  @P4 STG.E.U16 desc[UR36][R4.64+0x2], R25 ;  /* 0x0000021904004986 */ /* 0x000fe2000c101524 */
[----:B------:R-:W-:Y:S01]  /*9620*/  IADD3 R14, P4, R7, R4, RZ ;  /* 0x00000004070e7210 */ /* 0x000fe20007f9e0ff */
[--C-:B------:R-:W-:Y:S01]  /*9630*/  IMAD.X R9, R6, 0x1, R5.reuse, P3 ;  /* 0x0000000106097824 */ /* 0x100fe200018e0605 */
[----:B------:R-:W-:Y:S01]  /*9640*/  ISETP.GT.AND P3, PT, R0, 0x9, P2 ;  /* 0x000000090000780c */ /* 0x000fe20001764270 */
[-C--:B------:R-:W-:Y:S01]  /*9650*/  FMUL R62, R62, R154.reuse ;  /* 0x0000009a3e3e7220 */ /* 0x080fe20000400000 */
[----:B------:R-:W-:Y:S01]  /*9660*/  F2FP.F16.F32.PACK_AB R53, RZ, R53 ;  /* 0x00000035ff35723e */ /* 0x000fe200000000ff */
[----:B------:R-:W-:Y:S01]  /*9670*/  IMAD.X R15, R6, 0x1, R5, P4 ;  /* 0x00000001060f7824 */ /* 0x000fe200020e0605 */
[----:B------:R-:W-:Y:S01]  /*9680*/  ISETP.GT.AND P4, PT, R0, 0x8, P1 ;  /* 0x000000080000780c */ /* 0x000fe20000f84270 */
[----:B------:R-:W-:Y:S01]  /*9690*/  FMUL R63, R63, R154 ;  /* 0x0000009a3f3f7220 */ /* 0x000fe20000400000 */
[----:B------:R-:W-:Y:S01]  /*96a0*/  F2FP.F16.F32.PACK_AB R54, RZ, R54 ;  /* 0x00000036ff36723e */ /* 0x000fe200000000ff */
[-C--:B------:R-:W-:Y:S01]  /*96b0*/  FMUL R64, R64, R154.reuse ;  /* 0x0000009a40407220 */ /* 0x080fe20000400000 */
        /* <DEDUP_REMOVED lines=9> */
[----:B------:R-:W-:Y:S01]  /*9750*/  @P4 STG.E.U16 desc[UR36][R4.64+0x10], R28 ;  /* 0x0000101c04004986 */ /* 0x000fe2000c101524 */
[----:B------:R-:W-:Y:S01]  /*9760*/  ISETP.GT.AND P4, PT, R0, 0x10, P1 ;  /* 0x000000100000780c */ /* 0x000fe20000f84270 */
[-C--:B------:R-:W-:Y:S01]  /*9770*/  FMUL R68, R68, R154.reuse ;  /* 0x0000009a44447220 */ /* 0x080fe20000400000 */
[----:B------:R-:W-:Y:S01]  /*9780*/  F2FP.F16.F32.PACK_AB R57, RZ, R57 ;  /* 0x00000039ff39723e */ /* 0x000fe200000000ff */
[-C--:B------:R-:W-:Y:S01]  /*9790*/  FMUL R69, R69, R154.reuse ;  /* 0x0000009a45457220 */ /* 0x080fe20000400000 */
        /* <DEDUP_REMOVED lines=18> */
[--C-:B------:R-:W-:Y:S01]  /*98c0*/  @P0 IMAD.MOV.U32 R6, RZ, RZ, R12.reuse ;  /* 0x000000ffff060224 */ /* 0x100fe200078e000c */
[----:B------:R-:W-:Y:S01]  /*98d0*/  @P0 MOV R7, R13 ;  /* 0x0000000d00070202 */ /* 0x000fe20000000f00 */
[----:B------:R-:W-:Y:S01]  /*98e0*/  FMUL R74, R74, R154 ;  /* 0x0000009a4a4a7220 */ /* 0x000fe20000400000 */
[----:B------:R-:W-:Y:S01]  /*98f0*/  F2FP.F16.F32.PACK_AB R62, RZ, R62 ;  /* 0x0000003eff3e723e */ /* 0x000fe200000000ff */
[-C--:B------:R-:W-:Y:S01]  /*9900*/  FMUL R75, R75, R154.reuse ;  /* 0x0000009a4b4b7220 */ /* 0x080fe20000400000 */
[----:B------:R-:W-:Y:S01]  /*9910*/  F2FP.F16.F32.PACK_AB R63, RZ, R63 ;  /* 0x0000003fff3f723e */ /* 0x000fe200000000ff */
[----:B------:R0:W-:Y:S01]  /*9920*/  @P0 STG.E.U16 desc[UR36][R6.64+0x20], R34 ;  /* 0x0000202206000986 */ /* 0x0001e2000c101524 */
        /* <DEDUP_REMOVED lines=11> */
[--C-:B0-----:R-:W-:Y:S01]  /*99e0*/  @P3 IMAD.MOV.U32 R6, RZ, RZ, R12.reuse ;  /* 0x000000ffff063224 */ /* 0x101fe200078e000c */
[----:B------:R-:W-:Y:S01]  /*99f0*/  F2FP.F16.F32.PACK_AB R69, RZ, R69 ;  /* 0x00000045ff45723e */ /* 0x000fe200000000ff */
[--C-:B------:R-:W-:Y:S01]  /*9a00*/  @P3 IMAD.MOV.U32 R7, RZ, RZ, R13.reuse ;  /* 0x000000ffff073224 */ /* 0x100fe200078e000d */
[----:B------:R-:W-:Y:S01]  /*9a10*/  F2FP.F16.F32.PACK_AB R70, RZ, R70 ;  /* 0x00000046ff46723e */ /* 0x000fe200000000ff */
[-C--:B------:R-:W-:Y:S01]  /*9a20*/  FMUL R81, R81, R154.reuse ;  /* 0x0000009a51517220 */ /* 0x080fe20000400000 */
[----:B------:R-:W-:Y:S01]  /*9a30*/  F2FP.F16.F32.PACK_AB R71, RZ, R71 ;  /* 0x00000047ff47723e */ /* 0x000fe200000000ff */
[-C--:B------:R-:W-:Y:S01]  /*9a40*/  FMUL R82, R82, R154.reuse ;  /* 0x0000009a52527220 */ /* 0x080fe20000400000 */
[----:B------:R0:W-:Y:S01]  /*9a50*/  @P3 STG.E.U16 desc[UR36][R6.64+0x22], R35 ;  /* 0x0000222306003986 */ /* 0x0001e2000c101524 */
        /* <DEDUP_REMOVED lines=11> */
[----:B0-----:R-:W-:Y:S01]  /*9b10*/  @P0 IMAD.MOV.U32 R6, RZ, RZ, R12 ;  /* 0x000000ffff060224 */ /* 0x001fe200078e000c */
[----:B------:R-:W-:Y:S01]  /*9b20*/  F2FP.F16.F32.PACK_AB R75, RZ, R75 ;  /* 0x0000004bff4b723e */ /* 0x000fe200000000ff */
[----:B------:R-:W-:Y:S01]  /*9b30*/  @P0 IMAD.MOV.U32 R7, RZ, RZ, R13 ;  /* 0x000000ffff070224 */ /* 0x000fe200078e000d */
[----:B------:R-:W-:Y:S01]  /*9b40*/  F2FP.F16.F32.PACK_AB R76, RZ, R76 ;  /* 0x0000004cff4c723e */ /* 0x000fe200000000ff */
[-C--:B------:R-:W-:Y:S01]  /*9b50*/  FMUL R86, R86, R154.reuse ;  /* 0x0000009a56567220 */ /* 0x080fe20000400000 */
[----:B------:R-:W-:Y:S01]  /*9b60*/  F2FP.F16.F32.PACK_AB R77, RZ, R77 ;  /* 0x0000004dff4d723e */ /* 0x000fe200000000ff */
[----:B------:R-:W-:Y:S01]  /*9b70*/  FMUL R87, R87, R154 ;  /* 0x0000009a57577220 */ /* 0x000fe20000400000 */
[----:B------:R0:W-:Y:S01]  /*9b80*/  @P0 STG.E.U16 desc[UR36][R6.64+0x30], R38 ;  /* 0x0000302606000986 */ /* 0x0001e2000c101524 */
[----:B------:R-:W-:-:S02]  /*9b90*/  ISETP.GT.AND P0, PT, R0, 0x20, P2 ;  /* 0x000000200000780c */ /* 0x000fc40001704270 */
[----:B------:R-:W-:Y:S02]  /*9ba0*/  F2FP.F16.F32.PACK_AB R78, RZ, R78 ;  /* 0x0000004eff4e723e */ /* 0x000fe400000000ff */
[----:B------:R-:W-:Y:S02]  /*9bb0*/  F2FP.F16.F32.PACK_AB R79, RZ, R79 ;  /* 0x0000004fff4f723e */ /* 0x000fe400000000ff */
[----:B------:R-:W-:Y:S02]  /*9bc0*/  F2FP.F16.F32.PACK_AB R80, RZ, R80 ;  /* 0x00000050ff50723e */ /* 0x000fe400000000ff */
[----:B------:R-:W-:Y:S02]  /*9bd0*/  F2FP.F16.F32.PACK_AB R81, RZ, R81 ;  /* 0x00000051ff51723e */ /* 0x000fe400000000ff */
[----:B------:R-:W-:Y:S01]  /*9be0*/  F2FP.F16.F32.PACK_AB R82, RZ, R82 ;  /* 0x00000052ff52723e */ /* 0x000fe200000000ff */
[----:B0-----:R-:W-:Y:S01]  /*9bf0*/  @P3 IMAD.MOV.U32 R6, RZ, RZ, R12 ;  /* 0x000000ffff063224 */ /* 0x001fe200078e000c */
[----:B------:R-:W-:Y:S01]  /*9c00*/  F2FP.F16.F32.PACK_AB R83, RZ, R83 ;  /* 0x00000053ff53723e */ /* 0x000fe200000000ff */
[----:B------:R-:W-:Y:S01]  /*9c10*/  @P3 IMAD.MOV.U32 R7, RZ, RZ, R13 ;  /* 0x000000ffff073224 */ /* 0x000fe200078e000d */
[----:B------:R-:W-:-:S02]  /*9c20*/  F2FP.F16.F32.PACK_AB R84, RZ, R84 ;  /* 0x00000054ff54723e */ /* 0x000fc400000000ff */
[----:B------:R-:W-:Y:S02]  /*9c30*/  F2FP.F16.F32.PACK_AB R85, RZ, R85 ;  /* 0x00000055ff55723e */ /* 0x000fe400000000ff */
[----:B------:R0:W-:Y:S01]  /*9c40*/  @P3 STG.E.U16 desc[UR36][R6.64+0x32], R39 ;  /* 0x0000322706003986 */ /* 0x0001e2000c101524 */
[C---:B------:R-:W-:Y:S02]  /*9c50*/  ISETP.GT.AND P3, PT, R0.reuse, 0x21, P2 ;  /* 0x000000210000780c */ /* 0x040fe40001764270 */
[----:B------:R-:W-:Y:S01]  /*9c60*/  F2FP.F16.F32.PACK_AB R86, RZ, R86 ;  /* 0x00000056ff56723e */ /* 0x000fe200000000ff */
[----:B------:R-:W-:Y:S01]  /*9c70*/  @P4 STG.E.U16 desc[UR36][R4.64+0x40], R40 ;  /* 0x0000402804004986 */ /* 0x000fe2000c101524 */
[C---:B------:R-:W-:Y:S02]  /*9c80*/  ISETP.GT.AND P4, PT, R0.reuse, 0x28, P1 ;  /* 0x000000280000780c */ /* 0x040fe40000f84270 */
[----:B------:R-:W-:Y:S01]  /*9c90*/  F2FP.F16.F32.PACK_AB R87, RZ, R87 ;  /* 0x00000057ff57723e */ /* 0x000fe200000000ff */
[----:B------:R-:W-:Y:S01]  /*9ca0*/  @P5 STG.E.U16 desc[UR36][R4.64+0x42], R41 ;  /* 0x0000422904005986 */ /* 0x000fe2000c101524 */
[----:B------:R-:W-:-:S02]  /*9cb0*/  ISETP.GT.AND P5, PT, R0, 0x29, P1 ;  /* 0x000000290000780c */ /* 0x000fc40000fa4270 */
[----:B0-----:R-:W-:Y:S01]  /*9cc0*/  @P0 MOV R6, R12 ;  /* 0x0000000c00060202 */ /* 0x001fe20000000f00 */
[----:B------:R-:W-:-:S05]  /*9cd0*/  @P0 IMAD.MOV.U32 R7, RZ, RZ, R13 ;  /* 0x000000ffff070224 */ /* 0x000fca00078e000d */
[----:B------:R0:W-:Y:S01]  /*9ce0*/  @P0 STG.E.U16 desc[UR36][R6.64+0x40], R42 ;  /* 0x0000402a06000986 */ /* 0x0001e2000c101524 */
[----:B------:R-:W-:Y:S01]  /*9cf0*/  ISETP.GT.AND P0, PT, R0, 0x28, P2 ;  /* 0x000000280000780c */ /* 0x000fe20001704270 */
[----:B0-----:R-:W-:Y:S02]  /*9d00*/  @P3 IMAD.MOV.U32 R6, RZ, RZ, R12 ;  /* 0x000000ffff063224 */ /* 0x001fe400078e000c */
[----:B------:R-:W-:-:S05]  /*9d10*/  @P3 IMAD.MOV.U32 R7, RZ, RZ, R13 ;  /* 0x000000ffff073224 */ /* 0x000fca00078e000d */
[----:B------:R0:W-:Y:S01]  /*9d20*/  @P3 STG.E.U16 desc[UR36][R6.64+0x42], R43 ;  /* 0x0000422b06003986 */ /* 0x0001e2000c101524 */
[----:B------:R-:W-:-:S03]  /*9d30*/  ISETP.GT.AND P3, PT, R0, 0x29, P2 ;  /* 0x000000290000780c */ /* 0x000fc60001764270 */
[----:B------:R-:W-:Y:S01]  /*9d40*/  @P4 STG.E.U16 desc[UR36][R4.64+0x50], R44 ;  /* 0x0000502c04004986 */ /* 0x000fe2000c101524 */
[----:B------:R-:W-:-:S03]  /*9d50*/  ISETP.GT.AND P4, PT, R0, 0x30, P1 ;  /* 0x000000300000780c */ /* 0x000fc60000f84270 */
[----:B------:R-:W-:Y:S01]  /*9d60*/  @P5 STG.E.U16 desc[UR36][R4.64+0x52], R45 ;  /* 0x0000522d04005986 */ /* 0x000fe2000c101524 */
[----:B------:R-:W-:Y:S01]  /*9d70*/  ISETP.GT.AND P5, PT, R0, 0x31, P1 ;  /* 0x000000310000780c */ /* 0x000fe20000fa4270 */
[----:B0-----:R-:W-:Y:S02]  /*9d80*/  @P0 IMAD.MOV.U32 R6, RZ, RZ, R12 ;  /* 0x000000ffff060224 */ /* 0x001fe400078e000c */
[----:B------:R-:W-:-:S05]  /*9d90*/  @P0 IMAD.MOV.U32 R7, RZ, RZ, R13 ;  /* 0x000000ffff070224 */ /* 0x000fca00078e000d */
[----:B------:R0:W-:Y:S01]  /*9da0*/  @P0 STG.E.U16 desc[UR36][R6.64+0x50], R46 ;  /* 0x0000502e06000986 */ /* 0x0001e2000c101524 */
[----:B------:R-:W-:Y:S01]  /*9db0*/  ISETP.GT.AND P0, PT, R0, 0x30, P2 ;  /* 0x000000300000780c */ /* 0x000fe20001704270 */
[----:B0-----:R-:W-:Y:S01]  /*9dc0*/  @P3 IMAD.MOV.U32 R6, RZ, RZ, R12 ;  /* 0x000000ffff063224 */ /* 0x001fe200078e000c */
[----:B------:R-:W-:-:S05]  /*9dd0*/  @P3 MOV R7, R13 ;  /* 0x0000000d00073202 */ /* 0x000fca0000000f00 */
        /* <DEDUP_REMOVED lines=21> */
[----:B------:R-:W-:Y:S02]  /*9f30*/  ISETP.GT.AND P0, PT, R0, 0x40, P2 ;  /* 0x000000400000780c */ /* 0x000fe40001704270 */
[----:B0-----:R-:W-:Y:S01]  /*9f40*/  @P3 MOV R6, R12 ;  /* 0x0000000c00063202 */ /* 0x001fe20000000f00 */
        /* <DEDUP_REMOVED lines=19> */
[----:B0-----:R-:W-:Y:S01]  /*a080*/  @P0 IMAD.MOV.U32 R6, RZ, RZ, R12 ;  /* 0x000000ffff060224 */ /* 0x001fe200078e000c */
[----:B------:R-:W-:-:S05]  /*a090*/  @P0 MOV R7, R13 ;  /* 0x0000000d00070202 */ /* 0x000fca0000000f00 */
        /* <DEDUP_REMOVED lines=21> */
[----:B------:R-:W-:Y:S02]  /*a1f0*/  ISETP.GT.AND P5, PT, R0, 0x61, P1 ;  /* 0x000000610000780c */ /* 0x000fe40000fa4270 */
        /* <DEDUP_REMOVED lines=31> */
[C---:B------:R-:W-:Y:S02]  /*a3f0*/  ISETP.GT.AND P3, PT, R0.reuse, 0x78, P1 ;  /* 0x000000780000780c */ /* 0x040fe40000f64270 */
[C---:B------:R-:W-:Y:S01]  /*a400*/  ISETP.GT.AND P1, PT, R0.reuse, 0x79, P1 ;  /* 0x000000790000780c */ /* 0x040fe20000f24270 */
[----:B------:R-:W-:Y:S01]  /*a410*/  @P4 STG.E.U16 desc[UR36][R4.64+0xe0], R80 ;  /* 0x0000e05004004986 */ /* 0x000fe2000c101524 */
[----:B------:R-:W-:-:S03]  /*a420*/  ISETP.GT.AND P4, PT, R0, 0x71, P2 ;  /* 0x000000710000780c */ /* 0x000fc60001784270 */
[----:B------:R-:W-:Y:S01]  /*a430*/  @P5 STG.E.U16 desc[UR36][R4.64+0xe2], R81 ;  /* 0x0000e25104005986 */ /* 0x000fe2000c101524 */
[C---:B------:R-:W-:Y:S02]  /*a440*/  ISETP.GT.AND P5, PT, R0.reuse, 0x78, P2 ;  /* 0x000000780000780c */ /* 0x040fe400017a4270 */
[----:B------:R-:W-:Y:S01]  /*a450*/  ISETP.GT.AND P2, PT, R0, 0x79, P2 ;  /* 0x000000790000780c */ /* 0x000fe20001744270 */
[----:B0-----:R-:W-:Y:S02]  /*a460*/  @P0 IMAD.MOV.U32 R6, RZ, RZ, R12 ;  /* 0x000000ffff060224 */ /* 0x001fe400078e000c */
[----:B------:R-:W-:-:S05]  /*a470*/  @P0 IMAD.MOV.U32 R7, RZ, RZ, R13 ;  /* 0x000000ffff070224 */ /* 0x000fca00078e000d */
[----:B------:R0:W-:Y:S02]  /*a480*/  @P0 STG.E.U16 desc[UR36][R6.64+0xe0], R82 ;  /* 0x0000e05206000986 */ /* 0x0001e4000c101524 */
[----:B0-----:R-:W-:Y:S01]  /*a490*/  @P4 MOV R6, R12 ;  /* 0x0000000c00064202 */ /* 0x001fe20000000f00 */
[----:B------:R-:W-:-:S05]  /*a4a0*/  @P4 IMAD.MOV.U32 R7, RZ, RZ, R13 ;  /* 0x000000ffff074224 */ /* 0x000fca00078e000d */
[----:B------:R-:W-:Y:S04]  /*a4b0*/  @P4 STG.E.U16 desc[UR36][R6.64+0xe2], R83 ;  /* 0x0000e25306004986 */ /* 0x000fe8000c101524 */
[----:B------:R-:W-:Y:S04]  /*a4c0*/  @P3 STG.E.U16 desc[UR36][R4.64+0xf0], R84 ;  /* 0x0000f05404003986 */ /* 0x000fe8000c101524 */
[----:B------:R0:W-:Y:S02]  /*a4d0*/  @P1 STG.E.U16 desc[UR36][R4.64+0xf2], R85 ;  /* 0x0000f25504001986 */ /* 0x0001e4000c101524 */
[----:B0-----:R-:W-:-:S02]  /*a4e0*/  @P5 IMAD.MOV.U32 R4, RZ, RZ, R12 ;  /* 0x000000ffff045224 */ /* 0x001fc400078e000c */
[----:B------:R-:W-:-:S05]  /*a4f0*/  @P5 IMAD.MOV.U32 R5, RZ, RZ, R13 ;  /* 0x000000ffff055224 */ /* 0x000fca00078e000d */
[----:B------:R0:W-:Y:S04]  /*a500*/  @P5 STG.E.U16 desc[UR36][R4.64+0xf0], R86 ;  /* 0x0000f05604005986 */ /* 0x0001e8000c101524 */
[----:B------:R0:W-:Y:S02]  /*a510*/  @P2 STG.E.U16 desc[UR36][R12.64+0xf2], R87 ;  /* 0x0000f2570c002986 */ /* 0x0001e4000c101524 */
.L_x_280:
[----:B------:R-:W-:Y:S05]  /*a520*/  BSYNC B0 ;  /* 0x0000000000007941 */ /* 0x000fea0003800000 */
.L_x_28:
[----:B------:R-:W-:Y:S01]  /*a530*/  ULDC UR4, c[0x0][0xc] ;  /* 0x0000030000047ab9 */ /* 0x000fe20000000800 */
[----:B------:R-:W-:Y:S01]  /*a540*/  ULDC UR5, c[0x0][0x10] ;  /* 0x0000040000057ab9 */ /* 0x000fe20000000800 */
[----:B0-----:R-:W0:Y:S01]  /*a550*/  LDC R3, c[0x0][0x14] ;  /* 0x00000500ff037b82 */ /* 0x001e220000000800 */
[----:B------:R-:W-:Y:S01]  /*a560*/  UIMAD.WIDE.U32 UR4, UR4, UR5, URZ ;  /* 0x00000005040472a5 */ /* 0x000fe2000f8e003f */
[----:B------:R-:W-:Y:S01]  /*a570*/  PRMT R0, RZ, 0x7610, R0 ;  /* 0x00007610ff007816 */ /* 0x000fe20000000000 */
[----:B------:R-:W-:Y:S02]  /*a580*/  IMAD.MOV.U32 R153, RZ, RZ, -0x1 ;  /* 0xffffffffff997424 */ /* 0x000fe400078e00ff */
[----:B------:R-:W-:Y:S02]  /*a590*/  IMAD.MOV.U32 R23, RZ, RZ, -0x1 ;  /* 0xffffffffff177424 */ /* 0x000fe400078e00ff */
[----:B0-----:R-:W-:-:S04]  /*a5a0*/  IMAD.WIDE.U32 R16, R3, UR4, R16 ;  /* 0x0000000403107c25 */ /* 0x001fc8000f8e0010 */
[----:B------:R-:W-:Y:S01]  /*a5b0*/  IMAD R3, R3, UR5, RZ ;  /* 0x0000000503037c24 */ /* 0x000fe2000f8e02ff */
[----:B------:R-:W-:Y:S02]  /*a5c0*/  ULDC.64 UR4, c[0x0][0x650] ;  /* 0x0001940000047ab9 */ /* 0x000fe40000000a00 */
[----:B------:R-:W-:Y:S01]  /*a5d0*/  ISETP.GE.U32.AND P0, PT, R16, UR4, PT ;  /* 0x0000000410007c0c */ /* 0x000fe2000bf06070 */
[----:B------:R-:W-:-:S05]  /*a5e0*/  IMAD.IADD R17, R17, 0x1, R3 ;  /* 0x0000000111117824 */ /* 0x000fca00078e0203 */
[----:B------:R-:W-:-:S13]  /*a5f0*/  ISETP.GE.U32.AND.EX P0, PT, R17, UR5, PT, P0 ;  /* 0x0000000511007c0c */ /* 0x000fda000bf06100 */
[----:B------:R-:W-:Y:S05]  /*a600*/  @P0 BRA `(.L_x_281) ;  /* 0x0000000400640947 */ /* 0x000fea0003800000 */
[----:B------:R-:W0:Y:S01]  /*a610*/  S2R R12, SR_CTAID.X ;  /* 0x00000000000c7919 */ /* 0x000e220000002500 */
[----:B-12---:R-:W1:Y:S01]  /*a620*/  LDC.64 R10, c[0x0][0x628] ;  /* 0x00018a00ff0a7b82 */ /* 0x006e620000000a00 */
[----:B------:R-:W-:Y:S01]  /*a630*/  ULDC UR4, c[0x0][0x150] ;  /* 0x0000540000047ab9 */ /* 0x000fe20000000800 */
[----:B------:R-:W-:Y:S01]  /*a640*/  MOV R8, R16 ;  /* 0x0000001000087202 */ /* 0x000fe20000000f00 */
[----:B------:R-:W2:Y:S01]  /*a650*/  S2R R24, SR_CTAID.Y ;  /* 0x0000000000187919 */ /* 0x000ea20000002600 */
[----:B------:R-:W-:-:S04]  /*a660*/  IMAD.MOV.U32 R9, RZ, RZ, R17 ;  /* 0x000000ffff097224 */ /* 0x000fc800078e0011 */
[----:B------:R-:W2:Y:S08]  /*a670*/  LDC R21, c[0x0][0x144] ;  /* 0x00005100ff157b82 */ /* 0x000eb00000000800 */
[----:B------:R-:W2:Y:S08]  /*a680*/  LDC R0, c[0x0][0x630] ;  /* 0x00018c00ff007b82 */ /* 0x000eb00000000800 */
[----:B------:R-:W2:Y:S01]  /*a690*/  LDC.64 R14, c[0x0][0x620] ;  /* 0x00018800ff0e7b82 */ /* 0x000ea20000000a00 */
[----:B-1----:R-:W-:-:S04]  /*a6a0*/  ISETP.NE.U32.AND P0, PT, R10, RZ, PT ;  /* 0x000000ff0a00720c */ /* 0x002fc80003f05070 */
[----:B------:R-:W-:Y:S02]  /*a6b0*/  ISETP.NE.AND.EX P0, PT, R11, RZ, PT, P0 ;  /* 0x000000ff0b00720c */ /* 0x000fe40003f05300 */
[----:B0-----:R-:W-:-:S05]  /*a6c0*/  I2FP.F32.U32 R3, R12 ;  /* 0x0000000c00037245 */ /* 0x001fca0000201000 */
[----:B------:R-:W-:-:S04]  /*a6d0*/  FMUL R3, R3, UR4 ;  /* 0x0000000403037c20 */ /* 0x000fc80008400000 */
[----:B------:R0:W1:Y:S02]  /*a6e0*/  F2I.U32.TRUNC.NTZ R20, R3 ;  /* 0x0000000300147305 */ /* 0x000064000020f000 */
[----:B------:R-:W-:Y:S05]  /*a6f0*/  @!P0 BRA `(.L_x_282) ;  /* 0x0000000000288947 */ /* 0x000fea0003800000 */
[----:B0-----:R-:W0:Y:S02]  /*a700*/  LDC R3, c[0x0][0x634] ;  /* 0x00018d00ff037b82 */ /* 0x001e240000000800 */
[----:B0-----:R-:W-:-:S05]  /*a710*/  IADD3 R3, P0, R16, R3, RZ ;  /* 0x0000000310037210 */ /* 0x001fca0007f1e0ff */
[----:B------:R-:W-:-:S04]  /*a720*/  IMAD.X R13, RZ, RZ, R17, P0 ;  /* 0x000000ffff0d7224 */ /* 0x000fc800000e0611 */
[----:B------:R-:W-:-:S04]  /*a730*/  IMAD.WIDE.U32 R4, R13, R10, RZ ;  /* 0x0000000a0d047225 */ /* 0x000fc800078e00ff */
[----:B------:R-:W-:-:S04]  /*a740*/  IMAD.WIDE.U32 R6, P0, R3, R11, R4 ;  /* 0x0000000b03067225 */ /* 0x000fc80007800004 */
[----:B------:R-:W-:-:S04]  /*a750*/  IMAD.WIDE.U32 R4, R3, R10, RZ ;  /* 0x0000000a03047225 */ /* 0x000fc800078e00ff */
[----:B------:R-:W-:Y:S01]  /*a760*/  IMAD.X R9, RZ, RZ, RZ, P0 ;  /* 0x000000ffff097224 */ /* 0x000fe200000e06ff */
[----:B------:R-:W-:Y:S01]  /*a770*/  IADD3 RZ, P0, R5, R6, RZ ;  /* 0x0000000605ff7210 */ /* 0x000fe20007f1e0ff */
[----:B------:R-:W-:-:S04]  /*a780*/  IMAD.MOV.U32 R8, RZ, RZ, R7 ;  /* 0x000000ffff087224 */ /* 0x000fc800078e0007 */
[----:B------:R-:W-:-:S08]  /*a790*/  IMAD.WIDE.U32.X R8, R13, R11, R8, P0 ;  /* 0x0000000b0d087225 */ /* 0x000fd000000e0408 */
.L_x_282:
[----:B------:R-:W3:Y:S01]  /*a7a0*/  LDC.64 R28, c[0x0][0x640] ;  /* 0x00019000ff1c7b82 */ /* 0x000ee20000000a00 */
[-CC-:B--2---:R-:W-:Y:S01]  /*a7b0*/  SHF.R.U64 R23, R8, R0.reuse, R9.reuse ;  /* 0x0000000008177219 */ /* 0x184fe20000001209 */
[----:B-1----:R-:W-:Y:S01]  /*a7c0*/  IMAD.MOV R20, RZ, RZ, -R20 ;  /* 0x000000ffff147224 */ /* 0x002fe200078e0a14 */
[----:B------:R-:W-:Y:S01]  /*a7d0*/  SHF.R.U32.HI R0, RZ, R0, R9 ;  /* 0x00000000ff007219 */ /* 0x000fe20000011609 */
[----:B------:R-:W-:Y:S01]  /*a7e0*/  ULDC UR4, c[0x0][0x154] ;  /* 0x0000550000047ab9 */ /* 0x000fe20000000800 */
[----:B0-----:R-:W-:Y:S01]  /*a7f0*/  IADD3 R3, P0, RZ, -R23, RZ ;  /* 0x80000017ff037210 */ /* 0x001fe20007f1e0ff */
[----:B------:R-:W-:Y:S02]  /*a800*/  IMAD R21, R21, R20, R12 ;  /* 0x0000001415157224 */ /* 0x000fe400078e020c */
[----:B------:R-:W0:Y:S01]  /*a810*/  LDC R6, c[0x0][0x618] ;  /* 0x00018600ff067b82 */ /* 0x000e220000000800 */
[----:B------:R-:W-:Y:S02]  /*a820*/  IMAD.MOV.U32 R7, RZ, RZ, 0x1 ;  /* 0x00000001ff077424 */ /* 0x000fe400078e00ff */
[----:B------:R-:W-:-:S04]  /*a830*/  IMAD.X R5, RZ, RZ, ~R0, P0 ;  /* 0x000000ffff057224 */ /* 0x000fc800000e0e00 */
[-C--:B------:R-:W-:Y:S01]  /*a840*/  IMAD R0, R5, R14.reuse, RZ ;  /* 0x0000000e05007224 */ /* 0x080fe200078e02ff */
[----:B------:R-:W1:Y:S01]  /*a850*/  LDC R8, c[0x0][0x608] ;  /* 0x00018200ff087b82 */ /* 0x000e620000000800 */
[----:B------:R-:W-:-:S04]  /*a860*/  IMAD.WIDE.U32 R4, R3, R14, R16 ;  /* 0x0000000e03047225 */ /* 0x000fc800078e0010 */
[----:B------:R-:W-:Y:S01]  /*a870*/  IMAD R3, R3, R15, R0 ;  /* 0x0000000f03037224 */ /* 0x000fe200078e0200 */
[----:B------:R-:W-:Y:S02]  /*a880*/  I2FP.F32.U32 R0, R24 ;  /* 0x0000001800007245 */ /* 0x000fe40000201000 */
[----:B------:R-:W2:Y:S01]  /*a890*/  LDC R26, c[0x0][0x658] ;  /* 0x00019600ff1a7b82 */ /* 0x000ea20000000800 */
[----:B---3--:R-:W-:Y:S02]  /*a8a0*/  ISETP.NE.U32.AND P0, PT, R28, RZ, PT ;  /* 0x000000ff1c00720c */ /* 0x008fe40003f05070 */
[----:B------:R-:W-:Y:S01]  /*a8b0*/  IADD3 R3, R5, R3, RZ ;  /* 0x0000000305037210 */ /* 0x000fe20007ffe0ff */
[----:B------:R-:W-:Y:S01]  /*a8c0*/  FMUL R0, R0, UR4 ;  /* 0x0000000400007c20 */ /* 0x000fe20008400000 */
[----:B------:R-:W-:Y:S01]  /*a8d0*/  ISETP.NE.AND.EX P0, PT, R29, RZ, PT, P0 ;  /* 0x000000ff1d00720c */ /* 0x000fe20003f05300 */
[----:B------:R-:W-:Y:S02]  /*a8e0*/  IMAD.MOV.U32 R5, RZ, RZ, -0x1 ;  /* 0xffffffffff057424 */ /* 0x000fe400078e00ff */
[----:B------:R-:W3:Y:S01]  /*a8f0*/  LDC R15, c[0x0][0x148] ;  /* 0x00005200ff0f7b82 */ /* 0x000ee20000000800 */
[-CC-:B0-----:R-:W-:Y:S01]  /*a900*/  SHF.R.U64 R12, R4, R6.reuse, R3.reuse ;  /* 0x00000006040c7219 */ /* 0x181fe20000001203 */
[----:B------:R0:W0:Y:S01]  /*a910*/  F2I.U32.TRUNC.NTZ R13, R0 ;  /* 0x00000000000d7305 */ /* 0x000022000020f000 */
[----:B------:R-:W-:-:S05]  /*a920*/  SHF.R.U32.HI R3, RZ, R6, R3 ;  /* 0x00000006ff037219 */ /* 0x000fca0000011603 */
[----:B------:R-:W0:Y:S01]  /*a930*/  LDC R20, c[0x0][0x600] ;  /* 0x00018000ff147b82 */ /* 0x000e220000000800 */
[-CC-:B-1----:R-:W-:Y:S02]  /*a940*/  SHF.R.U64 R10, R12, R8.reuse, R3.reuse ;  /* 0x000000080c0a7219 */ /* 0x182fe40000001203 */
[----:B------:R-:W-:-:S05]  /*a950*/  SHF.R.U32.HI R3, RZ, R8, R3 ;  /* 0x00000008ff037219 */ /* 0x000fca0000011603 */
[----:B------:R-:W1:Y:S01]  /*a960*/  LDC R27, c[0x0][0x648] ;  /* 0x00019200ff1b7b82 */ /* 0x000e620000000800 */
[-C--:B--2---:R-:W-:Y:S02]  /*a970*/  SHF.L.U32 R4, R5, R26.reuse, RZ ;  /* 0x0000001a05047219 */ /* 0x084fe400000006ff */
[--C-:B------:R-:W-:Y:S02]  /*a980*/  SHF.R.U64 R14, R10, R26, R3.reuse ;  /* 0x0000001a0a0e7219 */ /* 0x100fe40000001203 */
[----:B------:R-:W-:Y:S02]  /*a990*/  LOP3.LUT R25, RZ, R4, RZ, 0x33, !PT ;  /* 0x00000004ff197212 */ /* 0x000fe400078e33ff */
[-C--:B------:R-:W-:Y:S01]  /*a9a0*/  SHF.R.U32.HI R5, RZ, R26.reuse, R3 ;  /* 0x0000001aff057219 */ /* 0x080fe20000011603 */
[----:B------:R-:W2:Y:S01]  /*a9b0*/  LDC R30, c[0x0][0x638] ;  /* 0x00018e00ff1e7b82 */ /* 0x000ea20000000800 */
[----:B------:R-:W-:Y:S01]  /*a9c0*/  SHF.L.U32 R152, R7, R26, RZ ;  /* 0x0000001a07987219 */ /* 0x000fe200000006ff */
[----:B------:R-:W-:-:S06]  /*a9d0*/  IMAD.MOV.U32 R4, RZ, RZ, R14 ;  /* 0x000000ffff047224 */ /* 0x000fcc00078e000e */
[----:B------:R-:W0:Y:S01]  /*a9e0*/  LDC R31, c[0x0][0x610] ;  /* 0x00018400ff1f7b82 */ /* 0x000e220000000800 */
[----:B------:R-:W-:Y:S05]  /*a9f0*/  @!P0 BRA `(.L_x_283) ;  /* 0x0000000000288947 */ /* 0x000fea0003800000 */
[----:B------:R-:W4:Y:S02]  /*aa00*/  LDC R3, c[0x0][0x64c] ;  /* 0x00019300ff037b82 */ /* 0x000f240000000800 */
[----:B----4-:R-:W-:-:S05]  /*aa10*/  IADD3 R3, P0, R14, R3, RZ ;  /* 0x000000030e037210 */ /* 0x010fca0007f1e0ff */
        /* <DEDUP_REMOVED lines=8> */
.L_x_283:
[----:B------:R-:W-:Y:S01]  /*aaa0*/  ISETP.NE.AND P0, PT, R2, 0x1, PT ;  /* 0x000000010200780c */ /* 0x000fe20003f05270 */
[----:B0-----:R-:W-:Y:S01]  /*aab0*/  VIADD R7, R20, 0xffffffff ;  /* 0xffffffff14077836 */ /* 0x001fe20000000000 */
[----:B-1----:R-:W-:Y:S01]  /*aac0*/  SHF.R.U64 R0, R4, R27, R5 ;  /* 0x0000001b04007219 */ /* 0x002fe20000001205 */
[----:B------:R-:W-:Y:S01]  /*aad0*/  IMAD.MOV.U32 R4, RZ, RZ, 0x1 ;  /* 0x00000001ff047424 */ /* 0x000fe200078e00ff */
[----:B------:R-:W-:Y:S02]  /*aae0*/  LOP3.LUT R5, R10, R25, RZ, 0xc0, !PT ;  /* 0x000000190a057212 */ /* 0x000fe400078ec0ff */
[----:B------:R-:W-:Y:S01]  /*aaf0*/  IADD3 R13, -R13, RZ, RZ ;  /* 0x000000ff0d0d7210 */ /* 0x000fe20007ffe1ff */
[----:B------:R-:W-:Y:S02]  /*ab00*/  IMAD.MOV R3, RZ, RZ, -R0 ;  /* 0x000000ffff037224 */ /* 0x000fe400078e0a00 */
[----:B------:R-:W-:Y:S01]  /*ab10*/  IMAD R152, R152, R0, R5 ;  /* 0x0000000098987224 */ /* 0x000fe200078e0205 */
[----:B------:R-:W-:Y:S01]  /*ab20*/  LOP3.LUT R5, R12, R7, RZ, 0xc0, !PT ;  /* 0x000000070c057212 */ /* 0x000fe200078ec0ff */
[----:B--2---:R-:W-:-:S02]  /*ab30*/  IMAD R0, R3, R30, R14 ;  /* 0x0000001e03007224 */ /* 0x004fc400078e020e */
[----:B---3--:R-:W-:Y:S02]  /*ab40*/  @P0 IMAD R21, R15, R13, R24 ;  /* 0x0000000d0f150224 */ /* 0x008fe400078e0218 */
[----:B------:R-:W-:Y:S01]  /*ab50*/  IMAD R3, R0, R20, R5 ;  /* 0x0000001400037224 */ /* 0x000fe200078e0205 */
[----:B------:R-:W-:Y:S01]  /*ab60*/  PRMT R0, R4, 0x7610, R0 ;  /* 0x0000761004007816 */ /* 0x000fe20000000000 */
[----:B------:R-:W-:-:S05]  /*ab70*/  IMAD R152, R152, R31, R21 ;  /* 0x0000001f98987224 */ /* 0x000fca00078e0215 */
[----:B------:R-:W-:Y:S02]  /*ab80*/  SEL R153, R3, R152, !P0 ;  /* 0x0000009803997207 */ /* 0x000fe40004000000 */
[----:B------:R-:W-:-:S07]  /*ab90*/  SEL R152, R152, R3, !P0 ;  /* 0x0000000398987207 */ /* 0x000fce0004000000 */
.L_x_281:
[----:B------:R-:W-:-:S13]  /*aba0*/  LOP3.LUT P0, RZ, R0, 0xff, RZ, 0xc0, !PT ;  /* 0x000000ff00ff7812 */ /* 0x000fda000780c0ff */
[----:B------:R-:W-:Y:S05]  /*abb0*/  @P0 BRA `(.L_x_284) ;  /* 0xffffff6000dc0947 */ /* 0x000fea000383ffff */
[----:B------:R-:W-:Y:S05]  /*abc0*/  EXIT ;  /* 0x000000000000794d */ /* 0x000fea0003800000 */
.L_x_3:
[----:B0-----:R-:W-:Y:S01]  /*abd0*/  ULDC.64 UR4, c[0x0][0x650] ;  /* 0x0001940000047ab9 */ /* 0x001fe20000000a00 */
        /* <DEDUP_REMOVED lines=8> */
[----:B------:R-:W-:Y:S01]  /*ac60*/  MOV R10, R16 ;  /* 0x00000010000a7202 */ /* 0x000fe20000000f00 */
[----:B------:R-:W-:-:S06]  /*ac70*/  IMAD.MOV.U32 R11, RZ, RZ, R17 ;  /* 0x000000ffff0b7224 */ /* 0x000fcc00078e0011 */
        /* <DEDUP_REMOVED lines=15> */
.L_x_286:
[--C-:B------:R-:W-:Y:S01]  /*ad70*/  SHF.R.U64 R12, R10, R14, R11.reuse ;  /* 0x0000000e0a0c7219 */ /* 0x100fe2000000120b */
[----:B------:R-:W0:Y:S01]  /*ad80*/  LDC R22, c[0x0][0x618] ;  /* 0x00018600ff167b82 */ /* 0x000e220000000800 */
[----:B------:R-:W-:Y:S01]  /*ad90*/  I2FP.F32.U32 R6, R4 ;  /* 0x0000000400067245 */ /* 0x000fe20000201000 */
[----:B------:R-:W-:Y:S01]  /*ada0*/  ULDC UR4, c[0x0][0x150] ;  /* 0x0000540000047ab9 */ /* 0x000fe20000000800 */
[----:B------:R-:W-:Y:S02]  /*adb0*/  SHF.R.U32.HI R5, RZ, R14, R11 ;  /* 0x0000000eff057219 */ /* 0x000fe4000001160b */
[----:B------:R-:W-:Y:S01]  /*adc0*/  IADD3 R9, P0, RZ, -R12, RZ ;  /* 0x8000000cff097210 */ /* 0x000fe20007f1e0ff */
[----:B------:R-:W-:Y:S01]  /*add0*/  FMUL R11, R6, UR4 ;  /* 0x00000004060b7c20 */ /* 0x000fe20008400000 */
[----:B------:R-:W-:Y:S01]  /*ade0*/  ULDC UR4, c[0x0][0x154] ;  /* 0x0000550000047ab9 */ /* 0x000fe20000000800 */
[----:B------:R-:W1:Y:S02]  /*adf0*/  LDC.64 R24, c[0x0][0x640] ;  /* 0x00019000ff187b82 */ /* 0x000e640000000a00 */
[----:B------:R-:W-:-:S02]  /*ae00*/  IMAD.X R5, RZ, RZ, ~R5, P0 ;  /* 0x000000ffff057224 */ /* 0x000fc400000e0e05 */
[----:B------:R-:W2:Y:S01]  /*ae10*/  F2I.U32.TRUNC.NTZ R11, R11 ;  /* 0x0000000b000b7305 */ /* 0x000ea2000020f000 */
[----:B------:R-:W-:-:S03]  /*ae20*/  IMAD.WIDE.U32 R6, R9, R20, R16 ;  /* 0x0000001409067225 */ /* 0x000fc600078e0010 */
[----:B------:R-:W3:Y:S01]  /*ae30*/  LDC R13, c[0x0][0x144] ;  /* 0x00005100ff0d7b82 */ /* 0x000ee20000000800 */
[----:B------:R-:W-:-:S04]  /*ae40*/  IMAD R8, R5, R20, RZ ;  /* 0x0000001405087224 */ /* 0x000fc800078e02ff */
[----:B------:R-:W-:Y:S02]  /*ae50*/  IMAD R5, R9, R21, R8 ;  /* 0x0000001509057224 */ /* 0x000fe400078e0208 */
[----:B------:R-:W-:Y:S01]  /*ae60*/  IMAD.MOV.U32 R8, RZ, RZ, -0x1 ;  /* 0xffffffffff087424 */ /* 0x000fe200078e00ff */
[----:B------:R-:W4:Y:S01]  /*ae70*/  LDC R14, c[0x0][0x608] ;  /* 0x00018200ff0e7b82 */ /* 0x000f220000000800 */
[----:B------:R-:W-:Y:S01]  /*ae80*/  IMAD.IADD R5, R7, 0x1, R5 ;  /* 0x0000000107057824 */ /* 0x000fe200078e0205 */
[----:B------:R-:W-:-:S04]  /*ae90*/  I2FP.F32.U32 R7, R3 ;  /* 0x0000000300077245 */ /* 0x000fc80000201000 */
[-CC-:B0-----:R-:W-:Y:S01]  /*aea0*/  SHF.R.U64 R10, R6, R22.reuse, R5.reuse ;  /* 0x00000016060a7219 */ /* 0x181fe20000001205 */
[----:B------:R-:W-:Y:S01]  /*aeb0*/  FMUL R7, R7, UR4 ;  /* 0x0000000407077c20 */ /* 0x000fe20008400000 */
[----:B------:R-:W0:Y:S01]  /*aec0*/  LDC R9, c[0x0][0x658] ;  /* 0x00019600ff097b82 */ /* 0x000e220000000800 */
[----:B--2---:R-:W-:Y:S02]  /*aed0*/  IADD3 R6, -R11, RZ, RZ ;  /* 0x000000ff0b067210 */ /* 0x004fe40007ffe1ff */
[----:B-1----:R-:W-:Y:S02]  /*aee0*/  ISETP.NE.U32.AND P0, PT, R24, RZ, PT ;  /* 0x000000ff1800720c */ /* 0x002fe40003f05070 */
[----:B------:R-:W-:Y:S02]  /*aef0*/  SHF.R.U32.HI R5, RZ, R22, R5 ;  /* 0x00000016ff057219 */ /* 0x000fe40000011605 */
[----:B------:R-:W-:Y:S01]  /*af00*/  ISETP.NE.AND.EX P0, PT, R25, RZ, PT, P0 ;  /* 0x000000ff1900720c */ /* 0x000fe20003f05300 */
[----:B------:R-:W1:Y:S01]  /*af10*/  LDC R20, c[0x0][0x148] ;  /* 0x00005200ff147b82 */ /* 0x000e620000000800 */
[----:B---3--:R-:W-:-:S02]  /*af20*/  IMAD R23, R13, R6, R4 ;  /* 0x000000060d177224 */ /* 0x008fc400078e0204 */
[----:B------:R-:W-:-:S05]  /*af30*/  IMAD.MOV.U32 R6, RZ, RZ, 0x1 ;  /* 0x00000001ff067424 */ /* 0x000fca00078e00ff */
[----:B------:R-:W2:Y:S01]  /*af40*/  LDC R21, c[0x0][0x600] ;  /* 0x00018000ff157b82 */ /* 0x000ea20000000800 */
[-CC-:B----4-:R-:W-:Y:S02]  /*af50*/  SHF.R.U64 R13, R10, R14.reuse, R5.reuse ;  /* 0x0000000e0a0d7219 */ /* 0x190fe40000001205 */
[----:B------:R-:W-:Y:S02]  /*af60*/  SHF.R.U32.HI R4, RZ, R14, R5 ;  /* 0x0000000eff047219 */ /* 0x000fe40000011605 */
[----:B------:R3:W4:Y:S03]  /*af70*/  F2I.U32.TRUNC.NTZ R14, R7 ;  /* 0x00000007000e7305 */ /* 0x000726000020f000 */
[----:B------:R-:W1:Y:S01]  /*af80*/  LDC R26, c[0x0][0x648] ;  /* 0x00019200ff1a7b82 */ /* 0x000e620000000800 */
[-C--:B0-----:R-:W-:Y:S02]  /*af90*/  SHF.R.U64 R15, R13, R9.reuse, R4 ;  /* 0x000000090d0f7219 */ /* 0x081fe40000001204 */
[----:B------:R-:W-:-:S02]  /*afa0*/  SHF.L.U32 R8, R8, R9, RZ ;  /* 0x0000000908087219 */ /* 0x000fc400000006ff */
[-C--:B------:R-:W-:Y:S01]  /*afb0*/  SHF.R.U32.HI R5, RZ, R9.reuse, R4 ;  /* 0x00000009ff057219 */ /* 0x080fe20000011604 */
[----:B------:R-:W-:Y:S01]  /*afc0*/  IMAD.MOV.U32 R4, RZ, RZ, R15 ;  /* 0x000000ffff047224 */ /* 0x000fe200078e000f */
[----:B------:R-:W-:Y:S01]  /*afd0*/  SHF.L.U32 R22, R6, R9, RZ ;  /* 0x0000000906167219 */ /* 0x000fe200000006ff */
[----:B------:R-:W0:Y:S01]  /*afe0*/  LDC R27, c[0x0][0x638] ;  /* 0x00018e00ff1b7b82 */ /* 0x000e220000000800 */
[----:B------:R-:W-:-:S07]  /*aff0*/  LOP3.LUT R28, RZ, R8, RZ, 0x33, !PT ;  /* 0x00000008ff1c7212 */ /* 0x000fce00078e33ff */
[----:B------:R-:W0:Y:S01]  /*b000*/  LDC R29, c[0x0][0x610] ;  /* 0x00018400ff1d7b82 */ /* 0x000e220000000800 */
[----:B---34-:R-:W-:Y:S05]  /*b010*/  @!P0 BRA `(.L_x_287) ;  /* 0x0000000000288947 */ /* 0x018fea0003800000 */
[----:B------:R-:W3:Y:S02]  /*b020*/  LDC R4, c[0x0][0x64c] ;  /* 0x00019300ff047b82 */ /* 0x000ee40000000800 */
[----:B---3--:R-:W-:-:S05]  /*b030*/  IADD3 R9, P0, R15, R4, RZ ;  /* 0x000000040f097210 */ /* 0x008fca0007f1e0ff */
        /* <DEDUP_REMOVED lines=8> */
.L_x_287:
[----:B------:R-:W-:Y:S01]  /*b0c0*/  ISETP.NE.AND P0, PT, R2, 0x1, PT ;  /* 0x000000010200780c */ /* 0x000fe20003f05270 */
[----:B--2---:R-:W-:Y:S01]  /*b0d0*/  VIADD R7, R21, 0xffffffff ;  /* 0xffffffff15077836 */ /* 0x004fe20000000000 */
[----:B-1----:R-:W-:Y:S01]  /*b0e0*/  SHF.R.U64 R5, R4, R26, R5 ;  /* 0x0000001a04057219 */ /* 0x002fe20000001205 */
[----:B------:R-:W-:Y:S01]  /*b0f0*/  IMAD.MOV.U32 R8, RZ, RZ, R12 ;  /* 0x000000ffff087224 */ /* 0x000fe200078e000c */
[----:B------:R-:W-:Y:S02]  /*b100*/  IADD3 R14, -R14, RZ, RZ ;  /* 0x000000ff0e0e7210 */ /* 0x000fe40007ffe1ff */
[----:B------:R-:W-:Y:S01]  /*b110*/  LOP3.LUT R4, R13, R28, RZ, 0xc0, !PT ;  /* 0x0000001c0d047212 */ /* 0x000fe200078ec0ff */
[----:B------:R-:W-:Y:S01]  /*b120*/  IMAD.MOV R6, RZ, RZ, -R5 ;  /* 0x000000ffff067224 */ /* 0x000fe200078e0a05 */
[----:B------:R-:W-:-:S03]  /*b130*/  LOP3.LUT R10, R10, R7, RZ, 0xc0, !PT ;  /* 0x000000070a0a7212 */ /* 0x000fc600078ec0ff */
[----:B------:R-:W-:Y:S02]  /*b140*/  IMAD R4, R22, R5, R4 ;  /* 0x0000000516047224 */ /* 0x000fe400078e0204 */
[----:B------:R-:W-:Y:S02]  /*b150*/  @P0 IMAD R23, R20, R14, R3 ;  /* 0x0000000e14170224 */ /* 0x000fe400078e0203 */
[----:B0-----:R-:W-:Y:S02]  /*b160*/  IMAD R3, R6, R27, R15 ;  /* 0x0000001b06037224 */ /* 0x001fe400078e020f */
[----:B------:R-:W-:Y:S02]  /*b170*/  IMAD R7, R4, R29, R23 ;  /* 0x0000001d04077224 */ /* 0x000fe400078e0217 */
[----:B------:R-:W-:Y:S02]  /*b180*/  IMAD R4, R3, R21, R10 ;  /* 0x0000001503047224 */ /* 0x000fe400078e020a */
[----:B------:R-:W-:-:S03]  /*b190*/  IMAD.MOV.U32 R6, RZ, RZ, 0x1 ;  /* 0x00000001ff067424 */ /* 0x000fc600078e00ff */
[----:B------:R-:W-:Y:S02]  /*b1a0*/  SEL R9, R4, R7, !P0 ;  /* 0x0000000704097207 */ /* 0x000fe40004000000 */
[----:B------:R-:W-:-:S07]  /*b1b0*/  SEL R7, R7, R4, !P0 ;  /* 0x0000000407077207 */ /* 0x000fce0004000000 */
.L_x_285:
[----:B------:R-:W-:-:S08]  /*b1c0*/  NOP ;  /* 0x0000000000007918 */ /* 0x000fd00000000000 */
[----:B------:R-:W0:-:S00]  /*b1d0*/  USETMAXREG.DEALLOC.CTAPOOL 0x28 ;  /* 0x00000028000079c8 */ /* 0x000e0000080e0500 */
[----:B0-----:R-:W-:-:S13]  /*b1e0*/  ISETP.NE.AND P0, PT, R0, RZ, PT ;  /* 0x000000ff0000720c */ /* 0x001fda0003f05270 */
[----:B------:R-:W-:Y:S05]  /*b1f0*/  @P0 EXIT ;  /* 0x000000000000094d */ /* 0x000fea0003800000 */
[----:B------:R-:W-:Y:S01]  /*b200*/  LOP3.LUT P0, RZ, R6, 0xff, RZ, 0xc0, !PT ;  /* 0x000000ff06ff7812 */ /* 0x000fe2000780c0ff */
[----:B------:R-:W-:Y:S02]  /*b210*/  IMAD.MOV.U32 R3, RZ, RZ, 0x1 ;  /* 0x00000001ff037424 */ /* 0x000fe400078e00ff */
[----:B------:R-:W-:-:S10]  /*b220*/  IMAD.MOV.U32 R0, RZ, RZ, RZ ;  /* 0x000000ffff007224 */ /* 0x000fd400078e00ff */
[----:B------:R-:W-:Y:S05]  /*b230*/  @!P0 BRA `(.L_x_288) ;  /* 0x0000000c00348947 */ /* 0x000fea0003800000 */
[----:B------:R-:W0:Y:S01]  /*b240*/  LDC R0, c[0x0][0x28c] ;  /* 0x0000a300ff007b82 */ /* 0x000e220000000800 */
[----:B------:R-:W-:Y:S01]  /*b250*/  ULDC UR5, c[0x0][0x600] ;  /* 0x0001800000057ab9 */ /* 0x000fe20000000800 */
[----:B------:R-:W-:Y:S01]  /*b260*/  ULDC UR4, c[0x0][0xc] ;  /* 0x0000030000047ab9 */ /* 0x000fe20000000800 */
[----:B------:R-:W-:Y:S01]  /*b270*/  UIADD3 UR16, UR5, -0x1, URZ ;  /* 0xffffffff05107890 */ /* 0x000fe2000fffe03f */
[C---:B------:R-:W-:Y:S01]  /*b280*/  LOP3.LUT P2, RZ, R18.reuse, 0x7f, RZ, 0xc0, !PT ;  /* 0x0000007f12ff7812 */ /* 0x040fe2000784c0ff */
[----:B------:R-:W-:Y:S01]  /*b290*/  ULDC UR6, c[0x0][0x658] ;  /* 0x0001960000067ab9 */ /* 0x000fe20000000800 */
[----:B------:R-:W-:Y:S01]  /*b2a0*/  ULDC UR5, c[0x0][0x10] ;  /* 0x0000040000057ab9 */ /* 0x000fe20000000800 */
[----:B------:R-:W-:Y:S01]  /*b2b0*/  UMOV UR7, 0xffffffff ;  /* 0xffffffff00077882 */ /* 0x000fe20000000000 */
[----:B------:R-:W-:Y:S01]  /*b2c0*/  UMOV UR8, 0x1 ;  /* 0x0000000100087882 */ /* 0x000fe20000000000 */
[----:B------:R-:W-:Y:S01]  /*b2d0*/  UIMAD.WIDE.U32 UR4, UR4, UR5, URZ ;  /* 0x00000005040472a5 */ /* 0x000fe2000f8e003f */
[----:B------:R-:W-:Y:S01]  /*b2e0*/  LOP3.LUT P0, RZ, R18, 0x1f, RZ, 0xc0, !PT ;  /* 0x0000001f12ff7812 */ /* 0x000fe2000780c0ff */
[----:B------:R-:W-:Y:S01]  /*b2f0*/  USHF.L.U32 UR7, UR7, UR6, URZ ;  /* 0x0000000607077299 */ /* 0x000fe2000800063f */
[----:B------:R-:W-:Y:S01]  /*b300*/  BSSY B0, `(.L_x_288) ;  /* 0x00000c0000007945 */ /* 0x000fe20003800000 */
[----:B------:R-:W-:Y:S01]  /*b310*/  USHF.L.U32 UR18, UR8, UR6, URZ ;  /* 0x0000000608127299 */ /* 0x000fe2000800063f */
[----:B------:R-:W-:Y:S01]  /*b320*/  IMAD.MOV.U32 R11, RZ, RZ, 0x1 ;  /* 0x00000001ff0b7424 */ /* 0x000fe200078e00ff */
[----:B------:R-:W-:Y:S01]  /*b330*/  LOP3.LUT R18, R19, 0x2, RZ, 0xfc, !PT ;  /* 0x0000000213127812 */ /* 0x000fe200078efcff */
[----:B------:R-:W-:Y:S01]  /*b340*/  ULDC UR6, c[0x0][0x14] ;  /* 0x0000050000067ab9 */ /* 0x000fe20000000800 */
[----:B------:R-:W-:Y:S01]  /*b350*/  PLOP3.LUT P0, PT, P0, P2, PT, 0x8a, 0x0 ;  /* 0x000000000000781c */ /* 0x000fe20000705172 */
[----:B------:R-:W-:-:S02]  /*b360*/  UIMAD.WIDE.U32 UR20, UR4, UR6, URZ ;  /* 0x00000006041472a5 */ /* 0x000fc4000f8e003f */
[----:B------:R-:W-:Y:S02]  /*b370*/  UIMAD UR13, UR5, UR6, URZ ;  /* 0x00000006050d72a4 */ /* 0x000fe4000f8e023f */
[----:B------:R-:W-:Y:S01]  /*b380*/  ULOP3.LUT UR17, URZ, UR7, URZ, 0x33, !UPT ;  /* 0x000000073f117292 */ /* 0x000fe2000f8e333f */
[----:B0-----:R-:W-:Y:S01]  /*b390*/  IADD3 R0, R0, 0x3f, RZ ;  /* 0x0000003f00007810 */ /* 0x001fe20007ffe0ff */
[----:B------:R-:W-:Y:S01]  /*b3a0*/  UIADD3 UR13, UR21, UR13, URZ ;  /* 0x0000000d150d7290 */ /* 0x000fe2000fffe03f */
[----:B------:R-:W-:Y:S02]  /*b3b0*/  ULDC.64 UR22, c[0x0][0x198] ;  /* 0x0000660000167ab9 */ /* 0x000fe40000000a00 */
[----:B------:R-:W-:-:S04]  /*b3c0*/  SHF.R.S32.HI R3, RZ, 0x1f, R0 ;  /* 0x0000001fff037819 */ /* 0x000fc80000011400 */
[----:B------:R-:W-:Y:S01]  /*b3d0*/  LEA.HI R3, R3, R0, RZ, 0x6 ;  /* 0x0000000003037211 */ /* 0x000fe200078f30ff */
[----:B------:R-:W-:-:S03]  /*b3e0*/  IMAD.MOV.U32 R0, RZ, RZ, RZ ;  /* 0x000000ffff007224 */ /* 0x000fc600078e00ff */
[----:B------:R-:W-:Y:S01]  /*b3f0*/  SHF.R.S32.HI R13, RZ, 0x6, R3 ;  /* 0x00000006ff0d7819 */ /* 0x000fe20000011403 */
[----:B------:R-:W-:-:S04]  /*b400*/  IMAD.MOV.U32 R3, RZ, RZ, 0x1 ;  /* 0x00000001ff037424 */ /* 0x000fc800078e00ff */
[----:B------:R-:W-:-:S07]  /*b410*/  VIADD R10, R13, 0x1 ;  /* 0x000000010d0a7836 */ /* 0x000fce0000000000 */
.L_x_300:
[----:B------:R-:W-:-:S03]  /*b420*/  UMOV UR4, 0xffffffff ;  /* 0xffffffff00047882 */ /* 0x000fc60000000000 */
[----:B------:R-:W-:Y:S05]  /*b430*/  BRA.DIV UR4, `(.L_x_289) ;  /* 0x0000000e04a07947 */ /* 0x000fea000b800000 */
[----:B------:R-:W-:-:S13]  /*b440*/  ELECT P6, URZ, PT ;  /* 0x00000000003f782f */ /* 0x000fda00038c0000 */
.L_x_311:
[----:B------:R-:W0:Y:S01]  /*b450*/  LDC R4, c[0x0][0x28c] ;  /* 0x0000a300ff047b82 */ /* 0x000e220000000800 */
[----:B------:R-:W-:Y:S01]  /*b460*/  BSSY B1, `(.L_x_290) ;  /* 0x0000037000017945 */ /* 0x000fe20003800000 */
[----:B0-----:R-:W-:-:S13]  /*b470*/  ISETP.LT.OR P6, PT, R4, 0x1, !P6 ;  /* 0x000000010400780c */ /* 0x001fda00077c1670 */
[----:B------:R-:W-:Y:S05]  /*b480*/  @P6 BRA `(.L_x_291) ;  /* 0x0000000000d06947 */ /* 0x000fea0003800000 */
[----:B------:R-:W-:Y:S01]  /*b490*/  IMAD.SHL.U32 R14, R9, 0x80, RZ ;  /* 0x00000080090e7824 */ /* 0x000fe200078e00ff */
[----:B------:R-:W-:Y:S01]  /*b4a0*/  MOV R20, RZ ;  /* 0x000000ff00147202 */ /* 0x000fe20000000f00 */
[----:B------:R-:W-:Y:S02]  /*b4b0*/  IMAD.SHL.U32 R15, R7, 0x100, RZ ;  /* 0x00000100070f7824 */ /* 0x000fe400078e00ff */
[----:B------:R-:W-:Y:S02]  /*b4c0*/  IMAD.MOV.U32 R4, RZ, RZ, R10 ;  /* 0x000000ffff047224 */ /* 0x000fe400078e000a */
[----:B------:R-:W-:Y:S02]  /*b4d0*/  IMAD.MOV.U32 R5, RZ, RZ, R3 ;  /* 0x000000ffff057224 */ /* 0x000fe400078e0003 */
[----:B------:R-:W-:-:S07]  /*b4e0*/  IMAD.MOV.U32 R6, RZ, RZ, R0 ;  /* 0x000000ffff067224 */ /* 0x000fce00078e0000 */
.L_x_295:
[----:B------:R-:W0:Y:S01]  /*b4f0*/  S2R R12, SR_CgaCtaId ;  /* 0x00000000000c7919 */ /* 0x000e220000008800 */
[----:B------:R-:W-:Y:S01]  /*b500*/  MOV R7, 0x400 ;  /* 0x0000040000077802 */ /* 0x000fe20000000f00 */
[----:B------:R-:W1:Y:S03]  /*b510*/  @!P2 LDC R9, c[0x0][0x500] ;  /* 0x00014000ff09ab82 */ /* 0x000e660000000800 */
[----:B0-----:R-:W-:Y:S02]  /*b520*/  LEA R21, R12, R7, 0x18 ;  /* 0x000000070c157211 */ /* 0x001fe400078ec0ff */
[----:B------:R-:W-:-:S03]  /*b530*/  SHF.L.U32 R7, R5, 0x1f, RZ ;  /* 0x0000001f05077819 */ /* 0x000fc600000006ff */
[----:B------:R-:W-:-:S04]  /*b540*/  IMAD R12, R6, 0x8, R21 ;  /* 0x00000008060c7824 */ /* 0x000fc800078e0215 */
[----:B------:R-:W0:Y:S02]  /*b550*/  SYNCS.PHASECHK.TRANS64.TRYWAIT P1, [R12+URZ+0x20], R7 ;  /* 0x000020070c0075a7 */ /* 0x000e24000802017f */
[----:B01----:R-:W-:Y:S05]  /*b560*/  @!P1 BRA `(.L_x_292) ;  /* 0x0000000c00749947 */ /* 0x003fea0003800000 */
.L_x_312:
[----:B0-----:R-:W-:Y:S01]  /*b570*/  PRMT R7, R18, 0x9910, RZ ;  /* 0x0000991012077816 */ /* 0x001fe200000000ff */
[----:B------:R0:W-:Y:S03]  /*b580*/  @!P2 SYNCS.ARRIVE.TRANS64 RZ, [R12+URZ], R9 ;  /* 0x000000090cffa9a7 */ /* 0x0001e6000800003f */
[----:B------:R-:W-:-:S13]  /*b590*/  ISETP.NE.AND P1, PT, R7, 0x2, PT ;  /* 0x000000020700780c */ /* 0x000fda0003f25270 */
[----:B0-----:R-:W-:Y:S05]  /*b5a0*/  @P1 BRA `(.L_x_293) ;  /* 0x0000000000041947 */ /* 0x001fea0003800000 */
[----:B------:R-:W-:Y:S01]  /*b5b0*/  BPT.TRAP 0x1 ;  /* 0x000000040000795c */ /* 0x000fe20000300000 */
.L_x_293:
[----:B------:R-:W-:Y:S05]  /*b5c0*/  @P0 BRA `(.L_x_294) ;  /* 0x0000000000040947 */ /* 0x000fea0003800000 */
[----:B------:R-:W-:Y:S01]  /*b5d0*/  BPT.TRAP 0x1 ;  /* 0x000000040000795c */ /* 0x000fe20000300000 */
.L_x_294:
[--C-:B------:R-:W-:Y:S01]  /*b5e0*/  IMAD R7, R6, 0x8000, R21.reuse ;  /* 0x0000800006077824 */ /* 0x100fe200078e0215 */
[----:B------:R-:W-:Y:S01]  /*b5f0*/  R2UR UR9, R12 ;  /* 0x000000000c0972ca */ /* 0x000fe200000e0000 */
[----:B------:R-:W-:Y:S01]  /*b600*/  IMAD R21, R6, 0x4000, R21 ;  /* 0x0000400006157824 */ /* 0x000fe200078e0215 */
[----:B------:R-:W-:Y:S01]  /*b610*/  UIADD3 UR4, UP0, UR22, 0xf0, URZ ;  /* 0x000000f016047890 */ /* 0x000fe2000ff1e03f */
[----:B------:R-:W-:Y:S01]  /*b620*/  VIADD R4, R4, 0xffffffff ;  /* 0xffffffff04047836 */ /* 0x000fe20000000000 */
[----:B------:R-:W-:Y:S01]  /*b630*/  R2UR UR5, R7 ;  /* 0x00000000070572ca */ /* 0x000fe200000e0000 */
[----:B------:R-:W-:Y:S01]  /*b640*/  UIADD3 UR24, UP1, UR22, 0x1f0, URZ ;  /* 0x000001f016187890 */ /* 0x000fe2000ff3e03f */
[----:B------:R-:W-:Y:S01]  /*b650*/  R2UR UR8, R21 ;  /* 0x00000000150872ca */ /* 0x000fe200000e0000 */
[----:B------:R-:W-:Y:S01]  /*b660*/  UMOV UR6, 0x0 ;  /* 0x0000000000067882 */ /* 0x000fe20000000000 */
[----:B------:R-:W-:Y:S01]  /*b670*/  R2UR UR11, R15 ;  /* 0x000000000f0b72ca */ /* 0x000fe200000e0000 */
[----:B------:R-:W-:Y:S01]  /*b680*/  UIADD3.X UR25, URZ, UR23, URZ, UP1, !UPT ;  /* 0x000000173f197290 */ /* 0x000fe20008ffe43f */
[----:B------:R-:W-:Y:S01]  /*b690*/  R2UR UR10, R20 ;  /* 0x00000000140a72ca */ /* 0x000fe200000e0000 */
[----:B------:R-:W-:Y:S01]  /*b6a0*/  UMOV UR7, 0x10000000 ;  /* 0x1000000000077882 */ /* 0x000fe20000000000 */
[----:B------:R-:W-:Y:S01]  /*b6b0*/  R2UR UR12, R8 ;  /* 0x00000000080c72ca */ /* 0x000fe200000e0000 */
[----:B------:R-:W-:Y:S01]  /*b6c0*/  VIADD R20, R20, 0x40 ;  /* 0x0000004014147836 */ /* 0x000fe20000000000 */
[----:B------:R-:W-:-:S02]  /*b6d0*/  R2UR UR19, R14 ;  /* 0x000000000e1372ca */ /* 0x000fc400000e0000 */
[----:B------:R-:W-:Y:S01]  /*b6e0*/  ISETP.GT.AND P3, PT, R4, 0x1, PT ;  /* 0x000000010400780c */ /* 0x000fe20003f64270 */
[----:B------:R-:W-:Y:S01]  /*b6f0*/  UIADD3 UR14, UR5, 0x100, URZ ;  /* 0x00000100050e7890 */ /* 0x000fe2000fffe03f */
[----:B------:R-:W-:Y:S01]  /*b700*/  IADD3 R6, R6, 0x1, RZ ;  /* 0x0000000106067810 */ /* 0x000fe20007ffe0ff */
[----:B------:R-:W-:Y:S02]  /*b710*/  UIADD3.X UR5, URZ, UR23, URZ, UP0, !UPT ;  /* 0x000000173f057290 */ /* 0x000fe400087fe43f */
[----:B------:R-:W-:Y:S01]  /*b720*/  UIADD3 UR15, UR8, 0x20100, URZ ;  /* 0x00020100080f7890 */ /* 0x000fe2000fffe03f */
[----:B------:R-:W-:Y:S02]  /*b730*/  ISETP.NE.AND P1, PT, R6, 0x4, PT ;  /* 0x000000040600780c */ /* 0x000fe40003f25270 */
[----:B------:R-:W-:Y:S02]  /*b740*/  UMOV UR8, UR14 ;  /* 0x0000000e00087c82 */ /* 0x000fe40008000000 */
[----:B------:R-:W-:-:S02]  /*b750*/  SEL R12, RZ, 0x1, P1 ;  /* 0x00000001ff0c7807 */ /* 0x000fc40000800000 */
[----:B------:R0:W-:Y:S01]  /*b760*/  UTMALDG.3D [UR8], [UR4], desc[UR6] ;  /* 0x00000608040075b4 */ /* 0x0001e20008011000 */
[----:B------:R-:W-:Y:S02]  /*b770*/  SEL R6, R6, RZ, P1 ;  /* 0x000000ff06067207 */ /* 0x000fe40000800000 */
[----:B------:R-:W-:Y:S01]  /*b780*/  LOP3.LUT R5, R5, R12, RZ, 0x3c, !PT ;  /* 0x0000000c05057212 */ /* 0x000fe200078e3cff */
[----:B0-----:R-:W-:Y:S01]  /*b790*/  UMOV UR8, UR15 ;  /* 0x0000000f00087c82 */ /* 0x001fe20008000000 */
[----:B------:R-:W-:Y:S02]  /*b7a0*/  UMOV UR11, UR19 ;  /* 0x00000013000b7c82 */ /* 0x000fe40008000000 */
[----:B------:R0:W-:Y:S02]  /*b7b0*/  UTMALDG.3D [UR8], [UR24], desc[UR6] ;  /* 0x00000608180075b4 */ /* 0x0001e40008011000 */
[----:B0-----:R-:W-:Y:S05]  /*b7c0*/  @P3 BRA `(.L_x_295) ;  /* 0xfffffffc00483947 */ /* 0x001fea000383ffff */
.L_x_291:
[----:B------:R-:W-:Y:S05]  /*b7d0*/  BSYNC B1 ;  /* 0x0000000000017941 */ /* 0x000fea0003800000 */
.L_x_290:
[----:B------:R-:W-:Y:S01]  /*b7e0*/  LOP3.LUT P3, RZ, R11, 0xff, RZ, 0xc0, !PT ;  /* 0x000000ff0bff7812 */ /* 0x000fe2000786c0ff */
[----:B------:R-:W-:Y:S01]  /*b7f0*/  IMAD.IADD R0, R13, 0x1, R0 ;  /* 0x000000010d007824 */ /* 0x000fe200078e0200 */
[----:B------:R-:W-:Y:S01]  /*b800*/  IADD3 R16, P4, R16, UR20, RZ ;  /* 0x0000001410107c10 */ /* 0x000fe2000ff9e0ff */
[----:B------:R-:W-:Y:S01]  /*b810*/  ULDC.64 UR4, c[0x0][0x650] ;  /* 0x0001940000047ab9 */ /* 0x000fe20000000a00 */
[----:B------:R-:W-:Y:S01]  /*b820*/  BSSY B1, `(.L_x_296) ;  /* 0x000006b000017945 */ /* 0x000fe20003800000 */
[----:B------:R-:W-:Y:S01]  /*b830*/  IMAD.MOV.U32 R7, RZ, RZ, -0x1 ;  /* 0xffffffffff077424 */ /* 0x000fe200078e00ff */
[----:B------:R-:W-:Y:S01]  /*b840*/  SHF.R.U32.HI R4, RZ, 0x2, R0 ;  /* 0x00000002ff047819 */ /* 0x000fe20000011600 */
[----:B------:R-:W-:Y:S01]  /*b850*/  IMAD.MOV.U32 R9, RZ, RZ, -0x1 ;  /* 0xffffffffff097424 */ /* 0x000fe200078e00ff */
[----:B------:R-:W-:Y:S01]  /*b860*/  ISETP.GT.U32.AND P1, PT, R0, 0x3, PT ;  /* 0x000000030000780c */ /* 0x000fe20003f24070 */
[----:B------:R-:W-:Y:S01]  /*b870*/  IMAD.MOV.U32 R8, RZ, RZ, -0x1 ;  /* 0xffffffffff087424 */ /* 0x000fe200078e00ff */
[----:B------:R-:W-:-:S02]  /*b880*/  LOP3.LUT R4, R4, 0x1, RZ, 0xc0, !PT ;  /* 0x0000000104047812 */ /* 0x000fc400078ec0ff */
[----:B------:R-:W-:Y:S01]  /*b890*/  ISETP.LT.U32.AND P1, PT, R13, 0x4, P1 ;  /* 0x000000040d00780c */ /* 0x000fe20000f21070 */
[----:B------:R-:W0:Y:S01]  /*b8a0*/  @P3 S2R R6, SR_CgaCtaId ;  /* 0x0000000000063919 */ /* 0x000e220000008800 */
[----:B------:R-:W-:Y:S02]  /*b8b0*/  @P3 MOV R5, 0x400 ;  /* 0x0000040000053802 */ /* 0x000fe40000000f00 */
[----:B------:R-:W-:Y:S02]  /*b8c0*/  IADD3.X R17, R17, UR13, RZ, P4, !PT ;  /* 0x0000000d11117c10 */ /* 0x000fe4000a7fe4ff */
[----:B------:R-:W-:Y:S02]  /*b8d0*/  ISETP.GE.U32.AND P4, PT, R16, UR4, PT ;  /* 0x0000000410007c0c */ /* 0x000fe4000bf86070 */
[----:B------:R-:W-:Y:S02]  /*b8e0*/  LOP3.LUT R0, R0, 0x3, RZ, 0xc0, !PT ;  /* 0x0000000300007812 */ /* 0x000fe400078ec0ff */
[----:B------:R-:W-:-:S02]  /*b8f0*/  PRMT R11, RZ, 0x7610, R11 ;  /* 0x00007610ff0b7816 */ /* 0x000fc4000000000b */
[----:B0-----:R-:W-:-:S04]  /*b900*/  @P3 LEA R5, R6, R5, 0x18 ;  /* 0x0000000506053211 */ /* 0x001fc800078ec0ff */
[----:B------:R0:W-:Y:S01]  /*b910*/  @P3 SYNCS.ARRIVE.TRANS64.A1T0 RZ, [R5+URZ+0x58], RZ ;  /* 0x000058ff05ff39a7 */ /* 0x0001e2000810003f */
[----:B------:R-:W-:Y:S02]  /*b920*/  ISETP.NE.U32.AND P3, PT, R4, 0x1, PT ;  /* 0x000000010400780c */ /* 0x000fe40003f65070 */
[----:B------:R-:W-:Y:S02]  /*b930*/  SEL R4, RZ, 0x1, !P1 ;  /* 0x00000001ff047807 */ /* 0x000fe40004800000 */
[----:B------:R-:W-:Y:S02]  /*b940*/  ISETP.GE.U32.AND.EX P1, PT, R17, UR5, PT, P4 ;  /* 0x0000000511007c0c */ /* 0x000fe4000bf26140 */
[----:B------:R-:W-:-:S04]  /*b950*/  ISETP.GT.U32.AND P3, PT, R13, 0x3, !P3 ;  /* 0x000000030d00780c */ /* 0x000fc80005f64070 */
[----:B0-----:R-:W-:-:S04]  /*b960*/  SEL R5, RZ, 0x1, !P3 ;  /* 0x00000001ff057807 */ /* 0x001fc80005800000 */
[--C-:B------:R-:W-:Y:S02]  /*b970*/  LOP3.LUT R3, R5, R3, R4.reuse, 0x96, !PT ;  /* 0x0000000305037212 */ /* 0x100fe400078e9604 */
[----:B------:R-:W-:Y:S01]  /*b980*/  PRMT R4, RZ, 0x7610, R4 ;  /* 0x00007610ff047816 */ /* 0x000fe20000000004 */
[----:B------:R-:W-:Y:S06]  /*b990*/  @P1 BRA `(.L_x_297) ;  /* 0x00000004004c1947 */ /* 0x000fec0003800000 */
[----:B------:R-:W-:Y:S01]  /*b9a0*/  ULDC.64 UR4, c[0x0][0x628] ;  /* 0x00018a0000047ab9 */ /* 0x000fe20000000a00 */
[----:B------:R-:W0:Y:S01]  /*b9b0*/  S2R R14, SR_CTAID.X ;  /* 0x00000000000e7919 */ /* 0x000e220000002500 */
[----:B------:R-:W-:Y:S01]  /*b9c0*/  ISETP.NE.U32.AND P1, PT, RZ, UR4, PT ;  /* 0x00000004ff007c0c */ /* 0x000fe2000bf25070 */
[----:B------:R-:W-:Y:S01]  /*b9d0*/  ULDC UR7, c[0x0][0x630] ;  /* 0x00018c0000077ab9 */ /* 0x000fe20000000800 */
[----:B------:R-:W-:Y:S01]  /*b9e0*/  MOV R4, R16 ;  /* 0x0000001000047202 */ /* 0x000fe20000000f00 */
[----:B------:R-:W1:Y:S01]  /*b9f0*/  S2R R12, SR_CTAID.Y ;  /* 0x00000000000c7919 */ /* 0x000e620000002600 */
[----:B------:R-:W-:Y:S01]  /*ba00*/  ISETP.NE.AND.EX P1, PT, RZ, UR5, PT, P1 ;  /* 0x00000005ff007c0c */ /* 0x000fe2000bf25310 */
[----:B------:R-:W-:-:S12]  /*ba10*/  IMAD.MOV.U32 R5, RZ, RZ, R17 ;  /* 0x000000ffff057224 */ /* 0x000fd800078e0011 */
[----:B------:R-:W-:Y:S05]  /*ba20*/  @!P1 BRA `(.L_x_298) ;  /* 0x0000000000289947 */ /* 0x000fea0003800000 */
[----:B------:R-:W-:Y:S02]  /*ba30*/  ULDC UR6, c[0x0][0x634] ;  /* 0x00018d0000067ab9 */ /* 0x000fe40000000800 */
[----:B------:R-:W-:-:S05]  /*ba40*/  IADD3 R9, P1, R16, UR6, RZ ;  /* 0x0000000610097c10 */ /* 0x000fca000ff3e0ff */
[----:B------:R-:W-:-:S04]  /*ba50*/  IMAD.X R15, RZ, RZ, R17, P1 ;  /* 0x000000ffff0f7224 */ /* 0x000fc800008e0611 */
[----:B------:R-:W-:-:S04]  /*ba60*/  IMAD.WIDE.U32 R6, R15, UR4, RZ ;  /* 0x000000040f067c25 */ /* 0x000fc8000f8e00ff */
[----:B------:R-:W-:-:S04]  /*ba70*/  IMAD.WIDE.U32 R6, P1, R9, UR5, R6 ;  /* 0x0000000509067c25 */ /* 0x000fc8000f820006 */
[----:B------:R-:W-:-:S04]  /*ba80*/  IMAD.WIDE.U32 R8, R9, UR4, RZ ;  /* 0x0000000409087c25 */ /* 0x000fc8000f8e00ff */
[----:B------:R-:W-:Y:S01]  /*ba90*/  IMAD.X R5, RZ, RZ, RZ, P1 ;  /* 0x000000ffff057224 */ /* 0x000fe200008e06ff */
[----:B------:R-:W-:Y:S01]  /*baa0*/  IADD3 RZ, P1, R9, R6, RZ ;  /* 0x0000000609ff7210 */ /* 0x000fe20007f3e0ff */
[----:B------:R-:W-:-:S04]  /*bab0*/  IMAD.MOV.U32 R4, RZ, RZ, R7 ;  /* 0x000000ffff047224 */ /* 0x000fc800078e0007 */
[----:B------:R-:W-:-:S08]  /*bac0*/  IMAD.WIDE.U32.X R4, R15, UR5, R4, P1 ;  /* 0x000000050f047c25 */ /* 0x000fd000088e0404 */
.L_x_298:
[--C-:B------:R-:W-:Y:S01]  /*bad0*/  SHF.R.U64 R8, R4, UR7, R5.reuse ;  /* 0x0000000704087c19 */ /* 0x100fe20008001205 */
[----:B------:R-:W-:Y:S01]  /*bae0*/  ULDC.64 UR4, c[0x0][0x620] ;  /* 0x0001880000047ab9 */ /* 0x000fe20000000a00 */
[----:B------:R-:W-:Y:S01]  /*baf0*/  SHF.R.U32.HI R4, RZ, UR7, R5 ;  /* 0x00000007ff047c19 */ /* 0x000fe20008011605 */
[----:B------:R-:W2:Y:S01]  /*bb00*/  LDC R25, c[0x0][0x144] ;  /* 0x00005100ff197b82 */ /* 0x000ea20000000800 */
[----:B------:R-:W-:Y:S01]  /*bb10*/  IADD3 R7, P1, RZ, -R8, RZ ;  /* 0x80000008ff077210 */ /* 0x000fe20007f3e0ff */
[----:B------:R-:W-:Y:S01]  /*bb20*/  ULDC.64 UR8, c[0x0][0x640] ;  /* 0x0001900000087ab9 */ /* 0x000fe20000000a00 */
[----:B0-----:R-:W-:Y:S01]  /*bb30*/  I2FP.F32.U32 R9, R14 ;  /* 0x0000000e00097245 */ /* 0x001fe20000201000 */
[----:B------:R-:W-:Y:S02]  /*bb40*/  ULDC UR6, c[0x0][0x608] ;  /* 0x0001820000067ab9 */ /* 0x000fe40000000800 */
[----:B------:R-:W-:Y:S01]  /*bb50*/  IMAD.X R4, RZ, RZ, ~R4, P1 ;  /* 0x000000ffff047224 */ /* 0x000fe200008e0e04 */
[----:B------:R-:W-:Y:S01]  /*bb60*/  ISETP.NE.U32.AND P1, PT, RZ, UR8, PT ;  /* 0x00000008ff007c0c */ /* 0x000fe2000bf25070 */
[----:B------:R-:W0:Y:S02]  /*bb70*/  LDC R21, c[0x0][0x148] ;  /* 0x00005200ff157b82 */ /* 0x000e240000000800 */
[----:B------:R-:W-:Y:S01]  /*bb80*/  IMAD R6, R4, UR4, RZ ;  /* 0x0000000404067c24 */ /* 0x000fe2000f8e02ff */
[----:B------:R-:W-:Y:S01]  /*bb90*/  ISETP.NE.AND.EX P1, PT, RZ, UR9, PT, P1 ;  /* 0x00000009ff007c0c */ /* 0x000fe2000bf25310 */
[----:B------:R-:W-:Y:S01]  /*bba0*/  IMAD.WIDE.U32 R4, R7, UR4, R16 ;  /* 0x0000000407047c25 */ /* 0x000fe2000f8e0010 */
[----:B------:R-:W-:-:S03]  /*bbb0*/  ULDC UR4, c[0x0][0x150] ;  /* 0x0000540000047ab9 */ /* 0x000fc60000000800 */
[----:B------:R-:W-:Y:S02]  /*bbc0*/  IMAD R7, R7, UR5, R6 ;  /* 0x0000000507077c24 */ /* 0x000fe4000f8e0206 */
[----:B------:R-:W-:Y:S01]  /*bbd0*/  FMUL R6, R9, UR4 ;  /* 0x0000000409067c20 */ /* 0x000fe20008400000 */
[----:B------:R-:W-:Y:S01]  /*bbe0*/  ULDC UR4, c[0x0][0x618] ;  /* 0x0001860000047ab9 */ /* 0x000fe20000000800 */
[----:B------:R-:W-:Y:S01]  /*bbf0*/  ULDC UR5, c[0x0][0x154] ;  /* 0x0000550000057ab9 */ /* 0x000fe20000000800 */
[----:B------:R-:W-:-:S03]  /*bc00*/  IMAD.IADD R5, R5, 0x1, R7 ;  /* 0x0000000105057824 */ /* 0x000fc600078e0207 */
[----:B------:R-:W3:Y:S02]  /*bc10*/  F2I.U32.TRUNC.NTZ R6, R6 ;  /* 0x0000000600067305 */ /* 0x000ee4000020f000 */
[----:B------:R-:W-:Y:S02]  /*bc20*/  SHF.R.U64 R9, R4, UR4, R5 ;  /* 0x0000000404097c19 */ /* 0x000fe40008001205 */
[----:B-1----:R-:W-:-:S05]  /*bc30*/  I2FP.F32.U32 R4, R12 ;  /* 0x0000000c00047245 */ /* 0x002fca0000201000 */
[----:B------:R-:W-:Y:S01]  /*bc40*/  FMUL R22, R4, UR5 ;  /* 0x0000000504167c20 */ /* 0x000fe20008400000 */
[----:B------:R-:W-:Y:S01]  /*bc50*/  SHF.R.U32.HI R4, RZ, UR4, R5 ;  /* 0x00000004ff047c19 */ /* 0x000fe20008011605 */
[----:B------:R-:W-:-:S03]  /*bc60*/  ULDC UR4, c[0x0][0x658] ;  /* 0x0001960000047ab9 */ /* 0x000fc60000000800 */
[--C-:B------:R-:W-:Y:S01]  /*bc70*/  SHF.R.U64 R20, R9, UR6, R4.reuse ;  /* 0x0000000609147c19 */ /* 0x100fe20008001204 */
[----:B------:R-:W1:Y:S01]  /*bc80*/  F2I.U32.TRUNC.NTZ R22, R22 ;  /* 0x0000001600167305 */ /* 0x000e62000020f000 */
[----:B------:R-:W-:Y:S02]  /*bc90*/  SHF.R.U32.HI R5, RZ, UR6, R4 ;  /* 0x00000006ff057c19 */ /* 0x000fe40008011604 */
[----:B---3--:R-:W-:Y:S02]  /*bca0*/  IADD3 R6, -R6, RZ, RZ ;  /* 0x000000ff06067210 */ /* 0x008fe40007ffe1ff */
[--C-:B------:R-:W-:Y:S02]  /*bcb0*/  SHF.R.U64 R15, R20, UR4, R5.reuse ;  /* 0x00000004140f7c19 */ /* 0x100fe40008001205 */
[----:B------:R-:W-:Y:S01]  /*bcc0*/  SHF.R.U32.HI R23, RZ, UR4, R5 ;  /* 0x00000004ff177c19 */ /* 0x000fe20008011605 */
[----:B--2---:R-:W-:Y:S02]  /*bcd0*/  IMAD R14, R25, R6, R14 ;  /* 0x00000006190e7224 */ /* 0x004fe400078e020e */
[----:B------:R-:W-:-:S02]  /*bce0*/  IMAD.MOV.U32 R4, RZ, RZ, R15 ;  /* 0x000000ffff047224 */ /* 0x000fc400078e000f */
[----:B------:R-:W-:Y:S01]  /*bcf0*/  IMAD.MOV.U32 R5, RZ, RZ, R23 ;  /* 0x000000ffff057224 */ /* 0x000fe200078e0017 */
[----:B------:R-:W-:Y:S06]  /*bd00*/  @!P1 BRA `(.L_x_299) ;  /* 0x0000000000289947 */ /* 0x000fec0003800000 */
[----:B------:R-:W-:Y:S02]  /*bd10*/  ULDC UR4, c[0x0][0x64c] ;  /* 0x0001930000047ab9 */ /* 0x000fe40000000800 */
[----:B------:R-:W-:-:S05]  /*bd20*/  IADD3 R5, P1, R15, UR4, RZ ;  /* 0x000000040f057c10 */ /* 0x000fca000ff3e0ff */
[----:B------:R-:W-:-:S04]  /*bd30*/  IMAD.X R23, RZ, RZ, R23, P1 ;  /* 0x000000ffff177224 */ /* 0x000fc800008e0617 */
[----:B------:R-:W-:-:S04]  /*bd40*/  IMAD.WIDE.U32 R6, R23, UR8, RZ ;  /* 0x0000000817067c25 */ /* 0x000fc8000f8e00ff */
[----:B------:R-:W-:-:S04]  /*bd50*/  IMAD.WIDE.U32 R6, P1, R5, UR9, R6 ;  /* 0x0000000905067c25 */ /* 0x000fc8000f820006 */
[----:B------:R-:W-:-:S04]  /*bd60*/  IMAD.WIDE.U32 R4, R5, UR8, RZ ;  /* 0x0000000805047c25 */ /* 0x000fc8000f8e00ff */
[----:B------:R-:W-:Y:S01]  /*bd70*/  IMAD.MOV.U32 R4, RZ, RZ, R7 ;  /* 0x000000ffff047224 */ /* 0x000fe200078e0007 */
[----:B------:R-:W-:Y:S01]  /*bd80*/  IADD3 RZ, P3, R5, R6, RZ ;  /* 0x0000000605ff7210 */ /* 0x000fe20007f7e0ff */
[----:B------:R-:W-:-:S04]  /*bd90*/  IMAD.X R5, RZ, RZ, RZ, P1 ;  /* 0x000000ffff057224 */ /* 0x000fc800008e06ff */
[----:B------:R-:W-:-:S08]  /*bda0*/  IMAD.WIDE.U32.X R4, R23, UR9, R4, P3 ;  /* 0x0000000917047c25 */ /* 0x000fd000098e0404 */
.L_x_299:
[----:B------:R-:W-:Y:S01]  /*bdb0*/  ISETP.NE.AND P1, PT, R2, 0x1, PT ;  /* 0x000000010200780c */ /* 0x000fe20003f25270 */
[----:B------:R-:W-:Y:S01]  /*bdc0*/  ULDC UR4, c[0x0][0x648] ;  /* 0x0001920000047ab9 */ /* 0x000fe20000000800 */
[----:B------:R-:W-:Y:S01]  /*bdd0*/  LOP3.LUT R20, R20, UR17, RZ, 0xc0, !PT ;  /* 0x0000001114147c12 */ /* 0x000fe2000f8ec0ff */
[----:B-1----:R-:W-:Y:S01]  /*bde0*/  IMAD.MOV R22, RZ, RZ, -R22 ;  /* 0x000000ffff167224 */ /* 0x002fe200078e0a16 */
[----:B------:R-:W-:Y:S01]  /*bdf0*/  SHF.R.U64 R5, R4, UR4, R5 ;  /* 0x0000000404057c19 */ /* 0x000fe20008001205 */
[----:B------:R-:W-:Y:S01]  /*be00*/  ULDC UR4, c[0x0][0x638] ;  /* 0x00018e0000047ab9 */ /* 0x000fe20000000800 */
[----:B------:R-:W-:Y:S01]  /*be10*/  LOP3.LUT R6, R9, UR16, RZ, 0xc0, !PT ;  /* 0x0000001009067c12 */ /* 0x000fe2000f8ec0ff */
[----:B------:R-:W-:Y:S01]  /*be20*/  ULDC UR5, c[0x0][0x610] ;  /* 0x0001840000057ab9 */ /* 0x000fe20000000800 */
[C---:B------:R-:W-:Y:S01]  /*be30*/  IADD3 R4, -R5.reuse, RZ, RZ ;  /* 0x000000ff05047210 */ /* 0x040fe20007ffe1ff */
[----:B------:R-:W-:-:S04]  /*be40*/  IMAD R5, R5, UR18, R20 ;  /* 0x0000001205057c24 */ /* 0x000fc8000f8e0214 */
[----:B0-----:R-:W-:Y:S02]  /*be50*/  @P1 IMAD R14, R21, R22, R12 ;  /* 0x00000016150e1224 */ /* 0x001fe400078e020c */
[----:B------:R-:W-:Y:S01]  /*be60*/  IMAD R15, R4, UR4, R15 ;  /* 0x00000004040f7c24 */ /* 0x000fe2000f8e020f */
[----:B------:R-:W-:Y:S01]  /*be70*/  ULDC UR4, c[0x0][0x600] ;  /* 0x0001800000047ab9 */ /* 0x000fe20000000800 */
[----:B------:R-:W-:Y:S02]  /*be80*/  IMAD R14, R5, UR5, R14 ;  /* 0x00000005050e7c24 */ /* 0x000fe4000f8e020e */
[----:B------:R-:W-:Y:S02]  /*be90*/  IMAD R15, R15, UR4, R6 ;  /* 0x000000040f0f7c24 */ /* 0x000fe4000f8e0206 */
[----:B------:R-:W-:-:S03]  /*bea0*/  IMAD.MOV.U32 R4, RZ, RZ, 0x1 ;  /* 0x00000001ff047424 */ /* 0x000fc600078e00ff */
[----:B------:R-:W-:Y:S02]  /*beb0*/  SEL R9, R15, R14, !P1 ;  /* 0x0000000e0f097207 */ /* 0x000fe40004800000 */
[----:B------:R-:W-:-:S07]  /*bec0*/  SEL R7, R14, R15, !P1 ;  /* 0x0000000f0e077207 */ /* 0x000fce0004800000 */
.L_x_297:
[----:B------:R-:W-:Y:S05]  /*bed0*/  BSYNC B1 ;  /* 0x0000000000017941 */ /* 0x000fea0003800000 */
.L_x_296:
[----:B------:R-:W-:-:S13]  /*bee0*/  LOP3.LUT P1, RZ, R4, 0xff, RZ, 0xc0, !PT ;  /* 0x000000ff04ff7812 */ /* 0x000fda000782c0ff */
[----:B------:R-:W-:Y:S05]  /*bef0*/  @P1 BRA `(.L_x_300) ;  /* 0xfffffff400481947 */ /* 0x000fea000383ffff */
[----:B------:R-:W-:Y:S05]  /*bf00*/  BSYNC B0 ;  /* 0x0000000000007941 */ /* 0x000fea0003800000 */
.L_x_288:
[----:B------:R-:W-:-:S03]  /*bf10*/  UMOV UR4, 0xffffffff ;  /* 0xffffffff00047882 */ /* 0x000fc60000000000 */
[----:B------:R-:W-:Y:S05]  /*bf20*/  BRA.DIV UR4, `(.L_x_301) ;  /* 0x0000000604187947 */ /* 0x000fea000b800000 */
[----:B------:R-:W-:-:S13]  /*bf30*/  ELECT P6, URZ, PT ;  /* 0x00000000003f782f */ /* 0x000fda00038c0000 */
.L_x_315:
[----:B------:R-:W-:Y:S04]  /*bf40*/  BSSY B0, `(.L_x_302) ;  /* 0x000002b000007945 */ /* 0x000fe80003800000 */
[----:B------:R-:W-:Y:S05]  /*bf50*/  @!P6 BRA `(.L_x_303) ;  /* 0x0000000000a4e947 */ /* 0x000fea0003800000 */
[----:B------:R-:W-:-:S04]  /*bf60*/  LOP3.LUT R19, R19, 0x2, RZ, 0xfc, !PT ;  /* 0x0000000213137812 */ /* 0x000fc800078efcff */
[----:B------:R-:W-:-:S13]  /*bf70*/  ISETP.NE.AND P0, PT, R19, 0x3, PT ;  /* 0x000000031300780c */ /* 0x000fda0003f05270 */
[----:B------:R-:W-:Y:S05]  /*bf80*/  @!P0 BRA `(.L_x_304) ;  /* 0x0000000000048947 */ /* 0x000fea0003800000 */
[----:B------:R-:W-:Y:S01]  /*bf90*/  BPT.TRAP 0x1 ;  /* 0x000000040000795c */ /* 0x000fe20000300000 */
.L_x_304:
[----:B------:R-:W0:Y:S01]  /*bfa0*/  S2R R5, SR_CgaCtaId ;  /* 0x0000000000057919 */ /* 0x000e220000008800 */
[----:B------:R-:W-:Y:S02]  /*bfb0*/  MOV R2, 0x400 ;  /* 0x0000040000027802 */ /* 0x000fe40000000f00 */
[----:B------:R-:W-:Y:S02]  /*bfc0*/  SHF.L.U32 R4, R3, 0x1f, RZ ;  /* 0x0000001f03047819 */ /* 0x000fe400000006ff */
[----:B0-----:R-:W-:-:S05]  /*bfd0*/  LEA R5, R5, R2, 0x18 ;  /* 0x0000000205057211 */ /* 0x001fca00078ec0ff */
[----:B------:R-:W-:-:S04]  /*bfe0*/  VIADD R5, R5, 0x20 ;  /* 0x0000002005057836 */ /* 0x000fc80000000000 */
[C---:B------:R-:W-:Y:S02]  /*bff0*/  IMAD R7, R0.reuse, 0x8, R5 ;  /* 0x0000000800077824 */ /* 0x040fe400078e0205 */
[----:B------:R-:W-:Y:S02]  /*c000*/  VIADD R0, R0, 0x1 ;  /* 0x0000000100007836 */ /* 0x000fe40000000000 */
[----:B------:R-:W0:Y:S03]  /*c010*/  SYNCS.PHASECHK.TRANS64.TRYWAIT P0, [R7+URZ], R4 ;  /* 0x00000004070075a7 */ /* 0x000e26000800017f */
[----:B------:R-:W-:-:S04]  /*c020*/  ISETP.NE.AND P1, PT, R0, 0x4, PT ;  /* 0x000000040000780c */ /* 0x000fc80003f25270 */
[----:B------:R-:W-:Y:S02]  /*c030*/  SEL R2, RZ, 0x1, P1 ;  /* 0x00000001ff027807 */ /* 0x000fe40000800000 */
[----:B------:R-:W-:Y:S02]  /*c040*/  SEL R0, R0, RZ, P1 ;  /* 0x000000ff00007207 */ /* 0x000fe40000800000 */
[----:B------:R-:W-:-:S03]  /*c050*/  LOP3.LUT R9, R3, R2, RZ, 0x3c, !PT ;  /* 0x0000000203097212 */ /* 0x000fc600078e3cff */
[----:B------:R-:W-:Y:S01]  /*c060*/  IMAD R6, R0, 0x8, R5 ;  /* 0x0000000800067824 */ /* 0x000fe200078e0205 */
[----:B------:R-:W-:Y:S01]  /*c070*/  SHF.L.U32 R3, R9, 0x1f, RZ ;  /* 0x0000001f09037819 */ /* 0x000fe200000006ff */
[----:B0-----:R-:W-:Y:S06]  /*c080*/  @!P0 BRA `(.L_x_305) ;  /* 0x0000000000e08947 */ /* 0x001fec0003800000 */
.L_x_316:
[----:B------:R-:W1:Y:S01]  /*c090*/  SYNCS.PHASECHK.TRANS64.TRYWAIT P0, [R6+URZ], R3 ;  /* 0x00000003060075a7 */ /* 0x000e62000800017f */
[----:B------:R-:W-:-:S05]  /*c0a0*/  VIADD R0, R0, 0x1 ;  /* 0x0000000100007836 */ /* 0x000fca0000000000 */
[----:B------:R-:W-:-:S04]  /*c0b0*/  ISETP.NE.AND P1, PT, R0, 0x4, PT ;  /* 0x000000040000780c */ /* 0x000fc80003f25270 */
[----:B------:R-:W-:Y:S02]  /*c0c0*/  SEL R2, RZ, 0x1, P1 ;  /* 0x00000001ff027807 */ /* 0x000fe40000800000 */
[----:B------:R-:W-:Y:S02]  /*c0d0*/  SEL R0, R0, RZ, P1 ;  /* 0x000000ff00007207 */ /* 0x000fe40000800000 */
[----:B------:R-:W-:Y:S02]  /*c0e0*/  LOP3.LUT R9, R9, R2, RZ, 0x3c, !PT ;  /* 0x0000000209097212 */ /* 0x000fe400078e3cff */
[----:B0-----:R-:W-:Y:S02]  /*c0f0*/  LEA R7, R0, R5, 0x3 ;  /* 0x0000000500077211 */ /* 0x001fe400078e18ff */
[----:B------:R-:W-:Y:S01]  /*c100*/  SHF.L.U32 R4, R9, 0x1f, RZ ;  /* 0x0000001f09047819 */ /* 0x000fe200000006ff */
[----:B-1----:R-:W-:Y:S06]  /*c110*/  @!P0 BRA `(.L_x_306) ;  /* 0x0000000000d08947 */ /* 0x002fec0003800000 */
.L_x_317:
[----:B------:R-:W1:Y:S01]  /*c120*/  SYNCS.PHASECHK.TRANS64.TRYWAIT P0, [R7+URZ], R4 ;  /* 0x00000004070075a7 */ /* 0x000e62000800017f */
[----:B------:R-:W-:-:S05]  /*c130*/  VIADD R0, R0, 0x1 ;  /* 0x0000000100007836 */ /* 0x000fca0000000000 */
[----:B------:R-:W-:-:S04]  /*c140*/  ISETP.NE.AND P1, PT, R0, 0x4, PT ;  /* 0x000000040000780c */ /* 0x000fc80003f25270 */
[----:B------:R-:W-:Y:S02]  /*c150*/  SEL R2, RZ, 0x1, P1 ;  /* 0x00000001ff027807 */ /* 0x000fe40000800000 */
[----:B------:R-:W-:Y:S02]  /*c160*/  SEL R0, R0, RZ, P1 ;  /* 0x000000ff00007207 */ /* 0x000fe40000800000 */
[----:B------:R-:W-:Y:S01]  /*c170*/  LOP3.LUT R2, R9, R2, RZ, 0x3c, !PT ;  /* 0x0000000209027212 */ /* 0x000fe200078e3cff */
[----:B-1----:R-:W-:Y:S06]  /*c180*/  @!P0 BRA `(.L_x_307) ;  /* 0x0000000000c88947 */ /* 0x002fec0003800000 */
.L_x_318:
[----:B------:R-:W-:Y:S01]  /*c190*/  IMAD R5, R0, 0x8, R5 ;  /* 0x0000000800057824 */ /* 0x000fe200078e0205 */
[----:B------:R-:W-:-:S07]  /*c1a0*/  SHF.L.U32 R0, R2, 0x1f, RZ ;  /* 0x0000001f02007819 */ /* 0x000fce00000006ff */
.L_x_308:
[----:B--2---:R2:W3:Y:S02]  /*c1b0*/  SYNCS.PHASECHK.TRANS64.TRYWAIT P0, [R5+URZ], R0 ;  /* 0x00000000050075a7 */ /* 0x0044e4000800017f */
[----:B---3--:R-:W-:Y:S05]  /*c1c0*/  @!P0 NANOSLEEP.SYNCS 0x989680 ;  /* 0x009896800000895d */ /* 0x008fea0003900000 */
[----:B------:R-:W3:Y:S02]  /*c1d0*/  @!P0 SYNCS.PHASECHK.TRANS64 P0, [R5+URZ], R0 ;  /* 0x00000000050085a7 */ /* 0x000ee4000800007f */
[----:B---3--:R-:W-:Y:S05]  /*c1e0*/  @!P0 BRA `(.L_x_308) ;  /* 0xfffffffc00f08947 */ /* 0x008fea000383ffff */
.L_x_303:
[----:B------:R-:W-:Y:S05]  /*c1f0*/  BSYNC B0 ;  /* 0x0000000000007941 */ /* 0x000fea0003800000 */
.L_x_302:
[----:B------:R-:W-:Y:S05]  /*c200*/  EXIT ;  /* 0x000000000000794d */ /* 0x000fea0003800000 */
.L_x_17:
[----:B---3--:R3:W4:Y:S02]  /*c210*/  SYNCS.PHASECHK.TRANS64.TRYWAIT P1, [R3+URZ], R0 ;  /* 0x00000000030075a7 */ /* 0x008724000802017f */
[----:B----4-:R-:W-:Y:S05]  /*c220*/  @!P1 NANOSLEEP.SYNCS 0x989680 ;  /* 0x009896800000995d */ /* 0x010fea0003900000 */
[----:B------:R-:W4:Y:S02]  /*c230*/  @!P1 SYNCS.PHASECHK.TRANS64 P1, [R3+URZ], R0 ;  /* 0x00000000030095a7 */ /* 0x000f24000802007f */
[----:B----4-:R-:W-:Y:S05]  /*c240*/  @!P1 BRA `(.L_x_17) ;  /* 0xfffffffc00f09947 */ /* 0x010fea000383ffff */
[----:B------:R-:W-:Y:S05]  /*c250*/  BRA `(.L_x_16) ;  /* 0xffffff4c00ec7947 */ /* 0x000fea000383ffff */
.L_x_22:
[----:B-1----:R-:W-:-:S04]  /*c260*/  IMAD.U32 R4, RZ, RZ, UR8 ;  /* 0x00000008ff047e24 */ /* 0x002fc8000f8e00ff */
[----:B------:R1:W2:Y:S03]  /*c270*/  SYNCS.PHASECHK.TRANS64.TRYWAIT P1, [R4+URZ], R3 ;  /* 0x00000003040075a7 */ /* 0x0002a6000802017f */
[----:B--2---:R-:W-:Y:S05]  /*c280*/  @!P1 NANOSLEEP.SYNCS 0x989680 ;  /* 0x009896800000995d */ /* 0x004fea0003900000 */
[----:B------:R-:W2:Y:S02]  /*c290*/  @!P1 SYNCS.PHASECHK.TRANS64 P1, [R4+URZ], R3 ;  /* 0x00000003040095a7 */ /* 0x000ea4000802007f */
[----:B--2---:R-:W-:Y:S05]  /*c2a0*/  @!P1 BRA `(.L_x_22) ;  /* 0xfffffffc00ec9947 */ /* 0x004fea000383ffff */
[----:B------:R-:W-:Y:S05]  /*c2b0*/  BRA `(.L_x_21) ;  /* 0xffffff54001c7947 */ /* 0x000fea000383ffff */
.L_x_289:
[----:B------:R-:W-:Y:S01]  /*c2c0*/  BSSY B1, `(.L_x_309) ;  /* 0x0000006000017945 */ /* 0x000fe20003800000 */
[----:B------:R-:W-:-:S07]  /*c2d0*/  IMAD.MOV.U32 R15, RZ, RZ, -0x1 ;  /* 0xffffffffff0f7424 */ /* 0x000fce00078e00ff */
[----:B------:R-:W-:Y:S05]  /*c2e0*/  WARPSYNC.COLLECTIVE R15, `(.L_x_310) ;  /* 0x000000000f0c7348 */ /* 0x000fea0003c00000 */
[----:B------:R-:W-:Y:S02]  /*c2f0*/  ELECT P6, UR62, PT ;  /* 0x00000000003e782f */ /* 0x000fe400038c0000 */
[----:B------:R-:W-:Y:S01]  /*c300*/  MOV R14, UR62 ;  /* 0x0000003e000e7c02 */ /* 0x000fe20008000f00 */
[----:B------:R-:W-:Y:S10]  /*c310*/  ENDCOLLECTIVE ;  /* 0x000000000000791b */ /* 0x000ff40003800000 */
.L_x_310:
[----:B------:R-:W-:Y:S05]  /*c320*/  BSYNC B1 ;  /* 0x0000000000017941 */ /* 0x000fea0003800000 */
.L_x_309:
[----:B------:R-:W-:Y:S05]  /*c330*/  BRA `(.L_x_311) ;  /* 0xfffffff000447947 */ /* 0x000fea000383ffff */
.L_x_292:
[----:B0-----:R0:W1:Y:S02]  /*c340*/  SYNCS.PHASECHK.TRANS64.TRYWAIT P1, [R12+URZ+0x20], R7 ;  /* 0x000020070c0075a7 */ /* 0x001064000802017f */
[----:B-1----:R-:W-:Y:S05]  /*c350*/  @!P1 NANOSLEEP.SYNCS 0x989680 ;  /* 0x009896800000995d */ /* 0x002fea0003900000 */
[----:B------:R-:W1:Y:S02]  /*c360*/  @!P1 SYNCS.PHASECHK.TRANS64 P1, [R12+URZ+0x20], R7 ;  /* 0x000020070c0095a7 */ /* 0x000e64000802007f */
[----:B-1----:R-:W-:Y:S05]  /*c370*/  @!P1 BRA `(.L_x_292) ;  /* 0xfffffffc00f09947 */ /* 0x002fea000383ffff */
[----:B------:R-:W-:Y:S05]  /*c380*/  BRA `(.L_x_312) ;  /* 0xfffffff000787947 */ /* 0x000fea000383ffff */
.L_x_301:
[----:B------:R-:W-:Y:S01]  /*c390*/  BSSY B0, `(.L_x_313) ;  /* 0x0000006000007945 */ /* 0x000fe20003800000 */
[----:B------:R-:W-:-:S07]  /*c3a0*/  IMAD.MOV.U32 R15, RZ, RZ, -0x1 ;  /* 0xffffffffff0f7424 */ /* 0x000fce00078e00ff */
[----:B------:R-:W-:Y:S05]  /*c3b0*/  WARPSYNC.COLLECTIVE R15, `(.L_x_314) ;  /* 0x000000000f0c7348 */ /* 0x000fea0003c00000 */
[----:B------:R-:W-:Y:S02]  /*c3c0*/  ELECT P6, UR62, PT ;  /* 0x00000000003e782f */ /* 0x000fe400038c0000 */
[----:B------:R-:W-:Y:S01]  /*c3d0*/  MOV R14, UR62 ;  /* 0x0000003e000e7c02 */ /* 0x000fe20008000f00 */
[----:B------:R-:W-:Y:S10]  /*c3e0*/  ENDCOLLECTIVE ;  /* 0x000000000000791b */ /* 0x000ff40003800000 */
.L_x_314:
[----:B------:R-:W-:Y:S05]  /*c3f0*/  BSYNC B0 ;  /* 0x0000000000007941 */ /* 0x000fea0003800000 */
.L_x_313:
[----:B------:R-:W-:Y:S05]  /*c400*/  BRA `(.L_x_315) ;  /* 0xfffffff800cc7947 */ /* 0x000fea000383ffff */
.L_x_305:
[----:B0-----:R0:W1:Y:S02]  /*c410*/  SYNCS.PHASECHK.TRANS64.TRYWAIT P0, [R7+URZ], R4 ;  /* 0x00000004070075a7 */ /* 0x001064000800017f */
[----:B-1----:R-:W-:Y:S05]  /*c420*/  @!P0 NANOSLEEP.SYNCS 0x989680 ;  /* 0x009896800000895d */ /* 0x002fea0003900000 */
[----:B------:R-:W1:Y:S02]  /*c430*/  @!P0 SYNCS.PHASECHK.TRANS64 P0, [R7+URZ], R4 ;  /* 0x00000004070085a7 */ /* 0x000e64000800007f */
[----:B-1----:R-:W-:Y:S05]  /*c440*/  @!P0 BRA `(.L_x_305) ;  /* 0xfffffffc00f08947 */ /* 0x002fea000383ffff */
[----:B------:R-:W-:Y:S05]  /*c450*/  BRA `(.L_x_316) ;  /* 0xfffffffc000c7947 */ /* 0x000fea000383ffff */
.L_x_306:
[----:B0-----:R0:W1:Y:S02]  /*c460*/  SYNCS.PHASECHK.TRANS64.TRYWAIT P0, [R6+URZ], R3 ;  /* 0x00000003060075a7 */ /* 0x001064000800017f */
[----:B-1----:R-:W-:Y:S05]  /*c470*/  @!P0 NANOSLEEP.SYNCS 0x989680 ;  /* 0x009896800000895d */ /* 0x002fea0003900000 */
[----:B------:R-:W1:Y:S02]  /*c480*/  @!P0 SYNCS.PHASECHK.TRANS64 P0, [R6+URZ], R3 ;  /* 0x00000003060085a7 */ /* 0x000e64000800007f */
[----:B-1----:R-:W-:Y:S05]  /*c490*/  @!P0 BRA `(.L_x_306) ;  /* 0xfffffffc00f08947 */ /* 0x002fea000383ffff */
[----:B------:R-:W-:Y:S05]  /*c4a0*/  BRA `(.L_x_317) ;  /* 0xfffffffc001c7947 */ /* 0x000fea000383ffff */
.L_x_307:
[----:B-1----:R1:W2:Y:S02]  /*c4b0*/  SYNCS.PHASECHK.TRANS64.TRYWAIT P0, [R7+URZ], R4 ;  /* 0x00000004070075a7 */ /* 0x0022a4000800017f */
[----:B--2---:R-:W-:Y:S05]  /*c4c0*/  @!P0 NANOSLEEP.SYNCS 0x989680 ;  /* 0x009896800000895d */ /* 0x004fea0003900000 */
[----:B------:R-:W2:Y:S02]  /*c4d0*/  @!P0 SYNCS.PHASECHK.TRANS64 P0, [R7+URZ], R4 ;  /* 0x00000004070085a7 */ /* 0x000ea4000800007f */
[----:B--2---:R-:W-:Y:S05]  /*c4e0*/  @!P0 BRA `(.L_x_307) ;  /* 0xfffffffc00f08947 */ /* 0x004fea000383ffff */
[----:B------:R-:W-:Y:S05]  /*c4f0*/  BRA `(.L_x_318) ;  /* 0xfffffffc00247947 */ /* 0x000fea000383ffff */
.L_x_319:
[----:B------:R-:W-:-:S00]  /*c500*/  BRA `(.L_x_319) ;  /* 0xfffffffc00fc7947 */ /* 0x000fc0000383ffff */
[----:B------:R-:W-:-:S00]  /*c510*/  NOP ;  /* 0x0000000000007918 */ /* 0x000fc00000000000 */
        /* <DEDUP_REMOVED lines=14> */
.L_x_320:


//--------------------- .nv.global.init           --------------------------
	.section	.nv.global.init,"aw",@progbits
.nv.global.init:
	.type		$str$22,@object
	.size		$str$22,($str$23 - $str$22)
$str$22:
        /*0000*/ 	.byte	0x6b, 0x5f, 0x74, 0x69, 0x6c, 0x65, 0x5f, 0x63, 0x6f, 0x75, 0x6e, 0x74, 0x20, 0x3e, 0x3d, 0x20
        /*0010*/ 	.byte	0x31, 0x00
	.type		$str$23,@object
	.size		$str$23,(__unnamed_1 - $str$23)
$str$23:
        /*0012*/ 	.byte	0x2f, 0x74, 0x6d, 0x70, 0x2f, 0x63, 0x75, 0x74, 0x6c, 0x61, 0x73, 0x73, 0x5f, 0x73, 0x77, 0x65
        /*0022*/ 	.byte	0x65, 0x70, 0x5f, 0x73, 0x72, 0x63, 0x2f, 0x69, 0x6e, 0x63, 0x6c, 0x75, 0x64, 0x65, 0x2f, 0x63
        /*0032*/ 	.byte	0x75, 0x74, 0x6c, 0x61, 0x73, 0x73, 0x2f, 0x67, 0x65, 0x6d, 0x6d, 0x2f, 0x63, 0x6f, 0x6c, 0x6c
        /*0042*/ 	.byte	0x65, 0x63, 0x74, 0x69, 0x76, 0x65, 0x2f, 0x73, 0x6d, 0x39, 0x30, 0x5f, 0x6d, 0x6d, 0x61, 0x5f
        /*0052*/ 	.byte	0x74, 0x6d, 0x61, 0x5f, 0x67, 0x6d, 0x6d, 0x61, 0x5f, 0x73, 0x73, 0x5f, 0x77, 0x61, 0x72, 0x70
        /*0062*/ 	.byte	0x73, 0x70, 0x65, 0x63, 0x69, 0x61, 0x6c, 0x69, 0x7a, 0x65, 0x64, 0x2e, 0x68, 0x70, 0x70, 0x00
	.type		__unnamed_1,@object
	.size		__unnamed_1,(.L_0 - __unnamed_1)
__unnamed_1:
        /*0072*/ 	.byte	0x76, 0x6f, 0x69, 0x64, 0x20, 0x63, 0x75, 0x74, 0x6c, 0x61, 0x73, 0x73, 0x3a, 0x3a, 0x67, 0x65
        /* <DEDUP_REMOVED lines=179> */
        /*0bb2*/ 	.byte	0x65, 0x3a, 0x3a, 0x69, 0x64, 0x65, 0x6e, 0x74, 0x69, 0x74, 0x79, 0x5d, 0x00
.L_0:


//--------------------- .nv.shared._ZN7cutlass13device_kernelINS_4gemm6kernel13GemmUniversalIN4cute5tupleIJiiiiEEENS1_10collective13CollectiveMmaINS1_34MainloopSm90TmaGmmaWarpSpecializedILi4ENS5_IJNS4_1CILi1EEESB_SB_EEENS1_35KernelTmaWarpSpecializedCooperativeEEENS5_IJNSA_ILi256EEENSA_ILi128EEENSA_ILi64EEEEEENS_6half_tENS5_IJlSB_lEEESJ_SK_NS4_8TiledMMAINS4_8MMA_AtomIJNS4_4SM904GMMA26MMA_64x128x16_F32F16F16_SSILNSO_5MajorE0ELSQ_0ELNSO_7ScaleInE1ELSR_1EEEEEENS4_6LayoutINS5_IJNSA_ILi2EEESB_SB_EEENS5_IJSB_NSA_ILi0EEESX_EEEEENS5_IJNS4_10UnderscoreES10_S10_EEEEENS4_13SM90_TMA_LOADENS4_14ComposedLayoutINS4_7SwizzleILi3ELi4ELi3EEENS4_18smem_ptr_flag_bitsILi16EEENSU_INS5_IJNSA_ILi8EEESH_EEENS5_IJSH_SB_EEEEEEEvNS4_8identityES13_S1D_vS1E_EENS_8epilogue10collective6detail29Sm90TmaWarpSpecializedAdapterINS1H_15DefaultEpilogueISJ_SK_SK_NS1G_6thread17LinearCombinationISJ_Li1EffLNS1L_9ScaleType4KindE0ELNS_15FloatRoundStyleE2ESJ_EENS1_15EpilogueDefaultEEEEEvvEEEEvNT_6ParamsE --------------------------
	.section	.nv.shared._ZN7cutlass13device_kernelINS_4gemm6kernel13GemmUniversalIN4cute5tupleIJiiiiEEENS1_10collective13CollectiveMmaINS1_34MainloopSm90TmaGmmaWarpSpecializedILi4ENS5_IJNS4_1CILi1EEESB_SB_EEENS1_35KernelTmaWarpSpecializedCooperativeEEENS5_IJNSA_ILi256EEENSA_ILi128EEENSA_ILi64EEEEEENS_6half_tENS5_IJlSB_lEEESJ_SK_NS4_8TiledMMAINS4_8MMA_AtomIJNS4_4SM904GMMA26MMA_64x128x16_F32F16F16_SSILNSO_5MajorE0ELSQ_0ELNSO_7ScaleInE1ELSR_1EEEEEENS4_6LayoutINS5_IJNSA_ILi2EEESB_SB_EEENS5_IJSB_NSA_ILi0EEESX_EEEEENS5_IJNS4_10UnderscoreES10_S10_EEEEENS4_13SM90_TMA_LOADENS4_14ComposedLayoutINS4_7SwizzleILi3ELi4ELi3EEENS4_18smem_ptr_flag_bitsILi16EEENSU_INS5_IJNSA_ILi8EEESH_EEENS5_IJSH_SB_EEEEEEEvNS4_8identityES13_S1D_vS1E_EENS_8epilogue10collective6detail29Sm90TmaWarpSpecializedAdapterINS1H_15DefaultEpilogueISJ_SK_SK_NS1G_6thread17LinearCombinationISJ_Li1EffLNS1L_9ScaleType4KindE0ELNS_15FloatRoundStyleE2ESJ_EENS1_15EpilogueDefaultEEEEEvvEEEEvNT_6ParamsE,"aw",@nobits
	.sectionflags	@""
	.align	16
	.zero		1024


//--------------------- .nv.shared.reserved.0     --------------------------
	.section	.nv.shared.reserved.0,"aw",@nobits
	.weak		__nv_reservedSMEM_offset_0_alias
	.size		__nv_reservedSMEM_offset_0_alias, 0, 0
	.other		__nv_reservedSMEM_offset_0_alias,@"STO_CUDA_RESERVED_SHARED STV_DEFAULT"
__nv_reservedSMEM_offset_0_alias:
	.zero		0


//--------------------- .nv.global                --------------------------
	.section	.nv.global,"aw",@nobits
.nv.global:
	.type		_ZN40_INTERNAL_0f302319_4_k_cu_1c24de16_265864cute1_E,@object
	.size		_ZN40_INTERNAL_0f302319_4_k_cu_1c24de16_265864cute1_E,(_ZN40_INTERNAL_0f302319_4_k_cu_1c24de16_265864cuda3std3__45__cpo6cbeginE - _ZN40_INTERNAL_0f302319_4_k_cu_1c24de16_265864cute1_E)
_ZN40_INTERNAL_0f302319_4_k_cu_1c24de16_265864cute1_E:
	.zero		1
	.type		_ZN40_INTERNAL_0f302319_4_k_cu_1c24de16_265864cuda3std3__45__cpo6cbeginE,@object
	.size		_ZN40_INTERNAL_0f302319_4_k_cu_1c24de16_265864cuda3std3__45__cpo6cbeginE,(_ZN40_INTERNAL_0f302319_4_k_cu_1c24de16_265864cuda3std3__48in_placeE - _ZN40_INTERNAL_0f302319_4_k_cu_1c24de16_265864cuda3std3__45__cpo6cbeginE)
_ZN40_INTERNAL_0f302319_4_k_cu_1c24de16_265864cuda3std3__45__cpo6cbeginE:
	.zero		1
	.type		_ZN40_INTERNAL_0f302319_4_k_cu_1c24de16_265864cuda3std3__48in_placeE,@object
	.size		_ZN40_INTERNAL_0f302319_4_k_cu_1c24de16_265864cuda3std3__48in_placeE,(_ZN40_INTERNAL_0f302319_4_k_cu_1c24de16_265864cuda3std6ranges3__45__cpo9iter_moveE - _ZN40_INTERNAL_0f302319_4_k_cu_1c24de16_265864cuda3std3__48in_placeE)
_ZN40_INTERNAL_0f302319_4_k_cu_1c24de16_265864cuda3std3__48in_placeE:
	.zero		1
	.type		_ZN40_INTERNAL_0f302319_4_k_cu_1c24de16_265864cuda3std6ranges3__45__cpo9iter_moveE,@object
	.size		_ZN40_INTERNAL_0f302319_4_k_cu_1c24de16_265864cuda3std6ranges3__45__cpo9iter_moveE,(_ZN40_INTERNAL_0f302319_4_k_cu_1c24de16_265864cuda3std3__45__cpo5beginE - _ZN40_INTERNAL_0f302319_4_k_cu_1c24de16_265864cuda3std6ranges3__45__cpo9iter_moveE)
_ZN40_INTERNAL_0f302319_4_k_cu_1c24de16_265864cuda3std6ranges3__45__cpo9iter_moveE:
	.zero		1
	.type		_ZN40_INTERNAL_0f302319_4_k_cu_1c24de16_265864cuda3std3__45__cpo5beginE,@object
	.size		_ZN40_INTERNAL_0f302319_4_k_cu_1c24de16_265864cuda3std3__45__cpo5beginE,(_ZN40_INTERNAL_0f302319_4_k_cu_1c24de16_265864cuda3std3__442_GLOBAL__N__0f302319_4_k_cu_1c24de16_265866ignoreE - _ZN40_INTERNAL_0f302319_4_k_cu_1c24de16_265864cuda3std3__45__cpo5beginE)
_ZN40_INTERNAL_0f302319_4_k_cu_1c24de16_265864cuda3std3__45__cpo5beginE:
	.zero		1
	.type		_ZN40_INTERNAL_0f302319_4_k_cu_1c24de16_265864cuda3std3__442_GLOBAL__N__0f302319_4_k_cu_1c24de16_265866ignoreE,@object
	.size		_ZN40_INTERNAL_0f302319_4_k_cu_1c24de16_265864cuda3std3__442_GLOBAL__N__0f302319_4_k_cu_1c24de16_265866ignoreE,(_ZN40_INTERNAL_0f302319_4_k_cu_1c24de16_265864cute7productE - _ZN40_INTERNAL_0f302319_4_k_cu_1c24de16_265864cuda3std3__442_GLOBAL__N__0f302319_4_k_cu_1c24de16_265866ignoreE)
_ZN40_INTERNAL_0f302319_4_k_cu_1c24de16_265864cuda3std3__442_GLOBAL__N__0f302319_4_k_cu_1c24de16_265866ignoreE:
	.zero		1
	.type		_ZN40_INTERNAL_0f302319_4_k_cu_1c24de16_265864cute7productE,@object
	.size		_ZN40_INTERNAL_0f302319_4_k_cu_1c24de16_265864cute7productE,(_ZN40_INTERNAL_0f302319_4_k_cu_1c24de16_265864cuda3std3__45__cpo3endE - _ZN40_INTERNAL_0f302319_4_k_cu_1c24de16_265864cute7productE)
_ZN40_INTERNAL_0f302319_4_k_cu_1c24de16_265864cute7productE:
	.zero		1
	.type		_ZN40_INTERNAL_0f302319_4_k_cu_1c24de16_265864cuda3std3__45__cpo3endE,@object
	.size		_ZN40_INTERNAL_0f302319_4_k_cu_1c24de16_265864cuda3std3__45__cpo3endE,(_ZN40_INTERNAL_0f302319_4_k_cu_1c24de16_265864cuda3std3__419piecewise_constructE - _ZN40_INTERNAL_0f302319_4_k_cu_1c24de16_265864cuda3std3__45__cpo3endE)
_ZN40_INTERNAL_0f302319_4_k_cu_1c24de16_265864cuda3std3__45__cpo3endE:
	.zero		1
	.type		_ZN40_INTERNAL_0f302319_4_k_cu_1c24de16_265864cuda3std3__419piecewise_constructE,@object
	.size		_ZN40_INTERNAL_0f302319_4_k_cu_1c24de16_265864cuda3std3__419piecewise_constructE,(_ZN40_INTERNAL_0f302319_4_k_cu_1c24de16_265864cuda3std3__45__cpo4cendE - _ZN40_INTERNAL_0f302319_4_k_cu_1c24de16_265864cuda3std3__419piecewise_constructE)
_ZN40_INTERNAL_0f302319_4_k_cu_1c24de16_265864cuda3std3__419piecewise_constructE:
	.zero		1
	.type		_ZN40_INTERNAL_0f302319_4_k_cu_1c24de16_265864cuda3std3__45__cpo4cendE,@object
	.size		_ZN40_INTERNAL_0f302319_4_k_cu_1c24de16_265864cuda3std3__45__cpo4cendE,(_ZN40_INTERNAL_0f302319_4_k_cu_1c24de16_265864cuda3std6ranges3__45__cpo4swapE - _ZN40_INTERNAL_0f302319_4_k_cu_1c24de16_265864cuda3std3__45__cpo4cendE)
_ZN40_INTERNAL_0f302319_4_k_cu_1c24de16_265864cuda3std3__45__cpo4cendE:
	.zero		1
	.type		_ZN40_INTERNAL_0f302319_4_k_cu_1c24de16_265864cuda3std6ranges3__45__cpo4swapE,@object
	.size		_ZN40_INTERNAL_0f302319_4_k_cu_1c24de16_265864cuda3std6ranges3__45__cpo4swapE,(.L_8 - _ZN40_INTERNAL_0f302319_4_k_cu_1c24de16_265864cuda3std6ranges3__45__cpo4swapE)
_ZN40_INTERNAL_0f302319_4_k_cu_1c24de16_265864cuda3std6ranges3__45__cpo4swapE:
	.zero		1
.L_8:


//--------------------- .nv.constant0._ZN7cutlass13device_kernelINS_4gemm6kernel13GemmUniversalIN4cute5tupleIJiiiiEEENS1_10collective13CollectiveMmaINS1_34MainloopSm90TmaGmmaWarpSpecializedILi4ENS5_IJNS4_1CILi1EEESB_SB_EEENS1_35KernelTmaWarpSpecializedCooperativeEEENS5_IJNSA_ILi256EEENSA_ILi128EEENSA_ILi64EEEEEENS_6half_tENS5_IJlSB_lEEESJ_SK_NS4_8TiledMMAINS4_8MMA_AtomIJNS4_4SM904GMMA26MMA_64x128x16_F32F16F16_SSILNSO_5MajorE0ELSQ_0ELNSO_7ScaleInE1ELSR_1EEEEEENS4_6LayoutINS5_IJNSA_ILi2EEESB_SB_EEENS5_IJSB_NSA_ILi0EEESX_EEEEENS5_IJNS4_10UnderscoreES10_S10_EEEEENS4_13SM90_TMA_LOADENS4_14ComposedLayoutINS4_7SwizzleILi3ELi4ELi3EEENS4_18smem_ptr_flag_bitsILi16EEENSU_INS5_IJNSA_ILi8EEESH_EEENS5_IJSH_SB_EEEEEEEvNS4_8identityES13_S1D_vS1E_EENS_8epilogue10collective6detail29Sm90TmaWarpSpecializedAdapterINS1H_15DefaultEpilogueISJ_SK_SK_NS1G_6thread17LinearCombinationISJ_Li1EffLNS1L_9ScaleType4KindE0ELNS_15FloatRoundStyleE2ESJ_EENS1_15EpilogueDefaultEEEEEvvEEEEvNT_6ParamsE --------------------------
	.section	.nv.constant0._ZN7cutlass13device_kernelINS_4gemm6kernel13GemmUniversalIN4cute5tupleIJiiiiEEENS1_10collective13CollectiveMmaINS1_34MainloopSm90TmaGmmaWarpSpecializedILi4ENS5_IJNS4_1CILi1EEESB_SB_EEENS1_35KernelTmaWarpSpecializedCooperativeEEENS5_IJNSA_ILi256EEENSA_ILi128EEENSA_ILi64EEEEEENS_6half_tENS5_IJlSB_lEEESJ_SK_NS4_8TiledMMAINS4_8MMA_AtomIJNS4_4SM904GMMA26MMA_64x128x16_F32F16F16_SSILNSO_5MajorE0ELSQ_0ELNSO_7ScaleInE1ELSR_1EEEEEENS4_6LayoutINS5_IJNSA_ILi2EEESB_SB_EEENS5_IJSB_NSA_ILi0EEESX_EEEEENS5_IJNS4_10UnderscoreES10_S10_EEEEENS4_13SM90_TMA_LOADENS4_14ComposedLayoutINS4_7SwizzleILi3ELi4ELi3EEENS4_18smem_ptr_flag_bitsILi16EEENSU_INS5_IJNSA_ILi8EEESH_EEENS5_IJSH_SB_EEEEEEEvNS4_8identityES13_S1D_vS1E_EENS_8epilogue10collective6detail29Sm90TmaWarpSpecializedAdapterINS1H_15DefaultEpilogueISJ_SK_SK_NS1G_6thread17LinearCombinationISJ_Li1EffLNS1L_9ScaleType4KindE0ELNS_15FloatRoundStyleE2ESJ_EENS1_15EpilogueDefaultEEEEEvvEEEEvNT_6ParamsE,"a",@progbits
	.sectionflags	@""
	.align	4
.nv.constant0._ZN7cutlass13device_kernelINS_4gemm6kernel13GemmUniversalIN4cute5tupleIJiiiiEEENS1_10collective13CollectiveMmaINS1_34MainloopSm90TmaGmmaWarpSpecializedILi4ENS5_IJNS4_1CILi1EEESB_SB_EEENS1_35KernelTmaWarpSpecializedCooperativeEEENS5_IJNSA_ILi256EEENSA_ILi128EEENSA_ILi64EEEEEENS_6half_tENS5_IJlSB_lEEESJ_SK_NS4_8TiledMMAINS4_8MMA_AtomIJNS4_4SM904GMMA26MMA_64x128x16_F32F16F16_SSILNSO_5MajorE0ELSQ_0ELNSO_7ScaleInE1ELSR_1EEEEEENS4_6LayoutINS5_IJNSA_ILi2EEESB_SB_EEENS5_IJSB_NSA_ILi0EEESX_EEEEENS5_IJNS4_10UnderscoreES10_S10_EEEEENS4_13SM90_TMA_LOADENS4_14ComposedLayoutINS4_7SwizzleILi3ELi4ELi3EEENS4_18smem_ptr_flag_bitsILi16EEENSU_INS5_IJNSA_ILi8EEESH_EEENS5_IJSH_SB_EEEEEEEvNS4_8identityES13_S1D_vS1E_EENS_8epilogue10collective6detail29Sm90TmaWarpSpecializedAdapterINS1H_15DefaultEpilogueISJ_SK_SK_NS1G_6thread17LinearCombinationISJ_Li1EffLNS1L_9ScaleType4KindE0ELNS_15FloatRoundStyleE2ESJ_EENS1_15EpilogueDefaultEEEEEvvEEEEvNT_6ParamsE:
	.zero		1664


//--------------------- SYMBOLS --------------------------

	.type		.nv.reservedSmem.offset0,@object
	.size		.nv.reservedSmem.offset0,0x4
	.type		__assertfail,@function
